//
// Generated by NVIDIA NVVM Compiler
//
// Compiler Build ID: CL-36424714
// Cuda compilation tools, release 13.0, V13.0.88
// Based on NVVM 20.0.0
//

.version 9.0
.target sm_100
.address_size 64

	// .globl	_Z8kernel_aPfi

.visible .entry _Z8kernel_aPfi(
	.param .u64 .ptr .align 1 _Z8kernel_aPfi_param_0,
	.param .u32 _Z8kernel_aPfi_param_1
)
{
	.reg .pred 	%p<2>;
	.reg .b32 	%r<6>;
	.reg .b32 	%f<52>;
	.reg .b64 	%rd<5>;

	ld.param.u64 	%rd1, [_Z8kernel_aPfi_param_0];
	ld.param.u32 	%r2, [_Z8kernel_aPfi_param_1];
	mov.u32 	%r3, %ctaid.x;
	mov.u32 	%r4, %ntid.x;
	mov.u32 	%r5, %tid.x;
	mad.lo.s32 	%r1, %r3, %r4, %r5;
	setp.ge.s32 	%p1, %r1, %r2;
	@%p1 bra 	$L__BB0_2;
	cvta.to.global.u64 	%rd2, %rd1;
	mul.wide.s32 	%rd3, %r1, 4;
	add.s64 	%rd4, %rd2, %rd3;
	ld.global.f32 	%f1, [%rd4];
	fma.rn.f32 	%f2, %f1, 0f3C23D70A, %f1;
	fma.rn.f32 	%f3, %f2, 0f3C23D70A, %f2;
	fma.rn.f32 	%f4, %f3, 0f3C23D70A, %f3;
	fma.rn.f32 	%f5, %f4, 0f3C23D70A, %f4;
	fma.rn.f32 	%f6, %f5, 0f3C23D70A, %f5;
	fma.rn.f32 	%f7, %f6, 0f3C23D70A, %f6;
	fma.rn.f32 	%f8, %f7, 0f3C23D70A, %f7;
	fma.rn.f32 	%f9, %f8, 0f3C23D70A, %f8;
	fma.rn.f32 	%f10, %f9, 0f3C23D70A, %f9;
	fma.rn.f32 	%f11, %f10, 0f3C23D70A, %f10;
	fma.rn.f32 	%f12, %f11, 0f3C23D70A, %f11;
	fma.rn.f32 	%f13, %f12, 0f3C23D70A, %f12;
	fma.rn.f32 	%f14, %f13, 0f3C23D70A, %f13;
	fma.rn.f32 	%f15, %f14, 0f3C23D70A, %f14;
	fma.rn.f32 	%f16, %f15, 0f3C23D70A, %f15;
	fma.rn.f32 	%f17, %f16, 0f3C23D70A, %f16;
	fma.rn.f32 	%f18, %f17, 0f3C23D70A, %f17;
	fma.rn.f32 	%f19, %f18, 0f3C23D70A, %f18;
	fma.rn.f32 	%f20, %f19, 0f3C23D70A, %f19;
	fma.rn.f32 	%f21, %f20, 0f3C23D70A, %f20;
	fma.rn.f32 	%f22, %f21, 0f3C23D70A, %f21;
	fma.rn.f32 	%f23, %f22, 0f3C23D70A, %f22;
	fma.rn.f32 	%f24, %f23, 0f3C23D70A, %f23;
	fma.rn.f32 	%f25, %f24, 0f3C23D70A, %f24;
	fma.rn.f32 	%f26, %f25, 0f3C23D70A, %f25;
	fma.rn.f32 	%f27, %f26, 0f3C23D70A, %f26;
	fma.rn.f32 	%f28, %f27, 0f3C23D70A, %f27;
	fma.rn.f32 	%f29, %f28, 0f3C23D70A, %f28;
	fma.rn.f32 	%f30, %f29, 0f3C23D70A, %f29;
	fma.rn.f32 	%f31, %f30, 0f3C23D70A, %f30;
	fma.rn.f32 	%f32, %f31, 0f3C23D70A, %f31;
	fma.rn.f32 	%f33, %f32, 0f3C23D70A, %f32;
	fma.rn.f32 	%f34, %f33, 0f3C23D70A, %f33;
	fma.rn.f32 	%f35, %f34, 0f3C23D70A, %f34;
	fma.rn.f32 	%f36, %f35, 0f3C23D70A, %f35;
	fma.rn.f32 	%f37, %f36, 0f3C23D70A, %f36;
	fma.rn.f32 	%f38, %f37, 0f3C23D70A, %f37;
	fma.rn.f32 	%f39, %f38, 0f3C23D70A, %f38;
	fma.rn.f32 	%f40, %f39, 0f3C23D70A, %f39;
	fma.rn.f32 	%f41, %f40, 0f3C23D70A, %f40;
	fma.rn.f32 	%f42, %f41, 0f3C23D70A, %f41;
	fma.rn.f32 	%f43, %f42, 0f3C23D70A, %f42;
	fma.rn.f32 	%f44, %f43, 0f3C23D70A, %f43;
	fma.rn.f32 	%f45, %f44, 0f3C23D70A, %f44;
	fma.rn.f32 	%f46, %f45, 0f3C23D70A, %f45;
	fma.rn.f32 	%f47, %f46, 0f3C23D70A, %f46;
	fma.rn.f32 	%f48, %f47, 0f3C23D70A, %f47;
	fma.rn.f32 	%f49, %f48, 0f3C23D70A, %f48;
	fma.rn.f32 	%f50, %f49, 0f3C23D70A, %f49;
	fma.rn.f32 	%f51, %f50, 0f3C23D70A, %f50;
	st.global.f32 	[%rd4], %f51;
$L__BB0_2:
	ret;

}
	// .globl	_Z8kernel_bPfi
.visible .entry _Z8kernel_bPfi(
	.param .u64 .ptr .align 1 _Z8kernel_bPfi_param_0,
	.param .u32 _Z8kernel_bPfi_param_1
)
{
	.reg .pred 	%p<2>;
	.reg .b32 	%r<6>;
	.reg .b32 	%f<202>;
	.reg .b64 	%rd<5>;

	ld.param.u64 	%rd1, [_Z8kernel_bPfi_param_0];
	ld.param.u32 	%r2, [_Z8kernel_bPfi_param_1];
	mov.u32 	%r3, %ctaid.x;
	mov.u32 	%r4, %ntid.x;
	mov.u32 	%r5, %tid.x;
	mad.lo.s32 	%r1, %r3, %r4, %r5;
	setp.ge.s32 	%p1, %r1, %r2;
	@%p1 bra 	$L__BB1_2;
	cvta.to.global.u64 	%rd2, %rd1;
	mul.wide.s32 	%rd3, %r1, 4;
	add.s64 	%rd4, %rd2, %rd3;
	ld.global.f32 	%f1, [%rd4];
	add.f32 	%f2, %f1, 0f3F800000;
	sqrt.rn.f32 	%f3, %f2;
	add.f32 	%f4, %f3, 0f3F800000;
	sqrt.rn.f32 	%f5, %f4;
	add.f32 	%f6, %f5, 0f3F800000;
	sqrt.rn.f32 	%f7, %f6;
	add.f32 	%f8, %f7, 0f3F800000;
	sqrt.rn.f32 	%f9, %f8;
	add.f32 	%f10, %f9, 0f3F800000;
	sqrt.rn.f32 	%f11, %f10;
	add.f32 	%f12, %f11, 0f3F800000;
	sqrt.rn.f32 	%f13, %f12;
	add.f32 	%f14, %f13, 0f3F800000;
	sqrt.rn.f32 	%f15, %f14;
	add.f32 	%f16, %f15, 0f3F800000;
	sqrt.rn.f32 	%f17, %f16;
	add.f32 	%f18, %f17, 0f3F800000;
	sqrt.rn.f32 	%f19, %f18;
	add.f32 	%f20, %f19, 0f3F800000;
	sqrt.rn.f32 	%f21, %f20;
	add.f32 	%f22, %f21, 0f3F800000;
	sqrt.rn.f32 	%f23, %f22;
	add.f32 	%f24, %f23, 0f3F800000;
	sqrt.rn.f32 	%f25, %f24;
	add.f32 	%f26, %f25, 0f3F800000;
	sqrt.rn.f32 	%f27, %f26;
	add.f32 	%f28, %f27, 0f3F800000;
	sqrt.rn.f32 	%f29, %f28;
	add.f32 	%f30, %f29, 0f3F800000;
	sqrt.rn.f32 	%f31, %f30;
	add.f32 	%f32, %f31, 0f3F800000;
	sqrt.rn.f32 	%f33, %f32;
	add.f32 	%f34, %f33, 0f3F800000;
	sqrt.rn.f32 	%f35, %f34;
	add.f32 	%f36, %f35, 0f3F800000;
	sqrt.rn.f32 	%f37, %f36;
	add.f32 	%f38, %f37, 0f3F800000;
	sqrt.rn.f32 	%f39, %f38;
	add.f32 	%f40, %f39, 0f3F800000;
	sqrt.rn.f32 	%f41, %f40;
	add.f32 	%f42, %f41, 0f3F800000;
	sqrt.rn.f32 	%f43, %f42;
	add.f32 	%f44, %f43, 0f3F800000;
	sqrt.rn.f32 	%f45, %f44;
	add.f32 	%f46, %f45, 0f3F800000;
	sqrt.rn.f32 	%f47, %f46;
	add.f32 	%f48, %f47, 0f3F800000;
	sqrt.rn.f32 	%f49, %f48;
	add.f32 	%f50, %f49, 0f3F800000;
	sqrt.rn.f32 	%f51, %f50;
	add.f32 	%f52, %f51, 0f3F800000;
	sqrt.rn.f32 	%f53, %f52;
	add.f32 	%f54, %f53, 0f3F800000;
	sqrt.rn.f32 	%f55, %f54;
	add.f32 	%f56, %f55, 0f3F800000;
	sqrt.rn.f32 	%f57, %f56;
	add.f32 	%f58, %f57, 0f3F800000;
	sqrt.rn.f32 	%f59, %f58;
	add.f32 	%f60, %f59, 0f3F800000;
	sqrt.rn.f32 	%f61, %f60;
	add.f32 	%f62, %f61, 0f3F800000;
	sqrt.rn.f32 	%f63, %f62;
	add.f32 	%f64, %f63, 0f3F800000;
	sqrt.rn.f32 	%f65, %f64;
	add.f32 	%f66, %f65, 0f3F800000;
	sqrt.rn.f32 	%f67, %f66;
	add.f32 	%f68, %f67, 0f3F800000;
	sqrt.rn.f32 	%f69, %f68;
	add.f32 	%f70, %f69, 0f3F800000;
	sqrt.rn.f32 	%f71, %f70;
	add.f32 	%f72, %f71, 0f3F800000;
	sqrt.rn.f32 	%f73, %f72;
	add.f32 	%f74, %f73, 0f3F800000;
	sqrt.rn.f32 	%f75, %f74;
	add.f32 	%f76, %f75, 0f3F800000;
	sqrt.rn.f32 	%f77, %f76;
	add.f32 	%f78, %f77, 0f3F800000;
	sqrt.rn.f32 	%f79, %f78;
	add.f32 	%f80, %f79, 0f3F800000;
	sqrt.rn.f32 	%f81, %f80;
	add.f32 	%f82, %f81, 0f3F800000;
	sqrt.rn.f32 	%f83, %f82;
	add.f32 	%f84, %f83, 0f3F800000;
	sqrt.rn.f32 	%f85, %f84;
	add.f32 	%f86, %f85, 0f3F800000;
	sqrt.rn.f32 	%f87, %f86;
	add.f32 	%f88, %f87, 0f3F800000;
	sqrt.rn.f32 	%f89, %f88;
	add.f32 	%f90, %f89, 0f3F800000;
	sqrt.rn.f32 	%f91, %f90;
	add.f32 	%f92, %f91, 0f3F800000;
	sqrt.rn.f32 	%f93, %f92;
	add.f32 	%f94, %f93, 0f3F800000;
	sqrt.rn.f32 	%f95, %f94;
	add.f32 	%f96, %f95, 0f3F800000;
	sqrt.rn.f32 	%f97, %f96;
	add.f32 	%f98, %f97, 0f3F800000;
	sqrt.rn.f32 	%f99, %f98;
	add.f32 	%f100, %f99, 0f3F800000;
	sqrt.rn.f32 	%f101, %f100;
	add.f32 	%f102, %f101, 0f3F800000;
	sqrt.rn.f32 	%f103, %f102;
	add.f32 	%f104, %f103, 0f3F800000;
	sqrt.rn.f32 	%f105, %f104;
	add.f32 	%f106, %f105, 0f3F800000;
	sqrt.rn.f32 	%f107, %f106;
	add.f32 	%f108, %f107, 0f3F800000;
	sqrt.rn.f32 	%f109, %f108;
	add.f32 	%f110, %f109, 0f3F800000;
	sqrt.rn.f32 	%f111, %f110;
	add.f32 	%f112, %f111, 0f3F800000;
	sqrt.rn.f32 	%f113, %f112;
	add.f32 	%f114, %f113, 0f3F800000;
	sqrt.rn.f32 	%f115, %f114;
	add.f32 	%f116, %f115, 0f3F800000;
	sqrt.rn.f32 	%f117, %f116;
	add.f32 	%f118, %f117, 0f3F800000;
	sqrt.rn.f32 	%f119, %f118;
	add.f32 	%f120, %f119, 0f3F800000;
	sqrt.rn.f32 	%f121, %f120;
	add.f32 	%f122, %f121, 0f3F800000;
	sqrt.rn.f32 	%f123, %f122;
	add.f32 	%f124, %f123, 0f3F800000;
	sqrt.rn.f32 	%f125, %f124;
	add.f32 	%f126, %f125, 0f3F800000;
	sqrt.rn.f32 	%f127, %f126;
	add.f32 	%f128, %f127, 0f3F800000;
	sqrt.rn.f32 	%f129, %f128;
	add.f32 	%f130, %f129, 0f3F800000;
	sqrt.rn.f32 	%f131, %f130;
	add.f32 	%f132, %f131, 0f3F800000;
	sqrt.rn.f32 	%f133, %f132;
	add.f32 	%f134, %f133, 0f3F800000;
	sqrt.rn.f32 	%f135, %f134;
	add.f32 	%f136, %f135, 0f3F800000;
	sqrt.rn.f32 	%f137, %f136;
	add.f32 	%f138, %f137, 0f3F800000;
	sqrt.rn.f32 	%f139, %f138;
	add.f32 	%f140, %f139, 0f3F800000;
	sqrt.rn.f32 	%f141, %f140;
	add.f32 	%f142, %f141, 0f3F800000;
	sqrt.rn.f32 	%f143, %f142;
	add.f32 	%f144, %f143, 0f3F800000;
	sqrt.rn.f32 	%f145, %f144;
	add.f32 	%f146, %f145, 0f3F800000;
	sqrt.rn.f32 	%f147, %f146;
	add.f32 	%f148, %f147, 0f3F800000;
	sqrt.rn.f32 	%f149, %f148;
	add.f32 	%f150, %f149, 0f3F800000;
	sqrt.rn.f32 	%f151, %f150;
	add.f32 	%f152, %f151, 0f3F800000;
	sqrt.rn.f32 	%f153, %f152;
	add.f32 	%f154, %f153, 0f3F800000;
	sqrt.rn.f32 	%f155, %f154;
	add.f32 	%f156, %f155, 0f3F800000;
	sqrt.rn.f32 	%f157, %f156;
	add.f32 	%f158, %f157, 0f3F800000;
	sqrt.rn.f32 	%f159, %f158;
	add.f32 	%f160, %f159, 0f3F800000;
	sqrt.rn.f32 	%f161, %f160;
	add.f32 	%f162, %f161, 0f3F800000;
	sqrt.rn.f32 	%f163, %f162;
	add.f32 	%f164, %f163, 0f3F800000;
	sqrt.rn.f32 	%f165, %f164;
	add.f32 	%f166, %f165, 0f3F800000;
	sqrt.rn.f32 	%f167, %f166;
	add.f32 	%f168, %f167, 0f3F800000;
	sqrt.rn.f32 	%f169, %f168;
	add.f32 	%f170, %f169, 0f3F800000;
	sqrt.rn.f32 	%f171, %f170;
	add.f32 	%f172, %f171, 0f3F800000;
	sqrt.rn.f32 	%f173, %f172;
	add.f32 	%f174, %f173, 0f3F800000;
	sqrt.rn.f32 	%f175, %f174;
	add.f32 	%f176, %f175, 0f3F800000;
	sqrt.rn.f32 	%f177, %f176;
	add.f32 	%f178, %f177, 0f3F800000;
	sqrt.rn.f32 	%f179, %f178;
	add.f32 	%f180, %f179, 0f3F800000;
	sqrt.rn.f32 	%f181, %f180;
	add.f32 	%f182, %f181, 0f3F800000;
	sqrt.rn.f32 	%f183, %f182;
	add.f32 	%f184, %f183, 0f3F800000;
	sqrt.rn.f32 	%f185, %f184;
	add.f32 	%f186, %f185, 0f3F800000;
	sqrt.rn.f32 	%f187, %f186;
	add.f32 	%f188, %f187, 0f3F800000;
	sqrt.rn.f32 	%f189, %f188;
	add.f32 	%f190, %f189, 0f3F800000;
	sqrt.rn.f32 	%f191, %f190;
	add.f32 	%f192, %f191, 0f3F800000;
	sqrt.rn.f32 	%f193, %f192;
	add.f32 	%f194, %f193, 0f3F800000;
	sqrt.rn.f32 	%f195, %f194;
	add.f32 	%f196, %f195, 0f3F800000;
	sqrt.rn.f32 	%f197, %f196;
	add.f32 	%f198, %f197, 0f3F800000;
	sqrt.rn.f32 	%f199, %f198;
	add.f32 	%f200, %f199, 0f3F800000;
	sqrt.rn.f32 	%f201, %f200;
	st.global.f32 	[%rd4], %f201;
$L__BB1_2:
	ret;

}
	// .globl	_Z8kernel_cPfi
.visible .entry _Z8kernel_cPfi(
	.param .u64 .ptr .align 1 _Z8kernel_cPfi_param_0,
	.param .u32 _Z8kernel_cPfi_param_1
)
{
	.reg .pred 	%p<2>;
	.reg .b32 	%r<6>;
	.reg .b32 	%f<32>;
	.reg .b64 	%rd<5>;

	ld.param.u64 	%rd1, [_Z8kernel_cPfi_param_0];
	ld.param.u32 	%r2, [_Z8kernel_cPfi_param_1];
	mov.u32 	%r3, %ctaid.x;
	mov.u32 	%r4, %ntid.x;
	mov.u32 	%r5, %tid.x;
	mad.lo.s32 	%r1, %r3, %r4, %r5;
	setp.ge.s32 	%p1, %r1, %r2;
	@%p1 bra 	$L__BB2_2;
	cvta.to.global.u64 	%rd2, %rd1;
	mul.wide.s32 	%rd3, %r1, 4;
	add.s64 	%rd4, %rd2, %rd3;
	ld.global.f32 	%f1, [%rd4];
	add.f32 	%f2, %f1, %f1;
	fma.rn.f32 	%f3, %f1, 0f40000000, %f2;
	add.f32 	%f4, %f3, %f3;
	fma.rn.f32 	%f5, %f3, 0f40000000, %f4;
	add.f32 	%f6, %f5, %f5;
	fma.rn.f32 	%f7, %f5, 0f40000000, %f6;
	add.f32 	%f8, %f7, %f7;
	fma.rn.f32 	%f9, %f7, 0f40000000, %f8;
	add.f32 	%f10, %f9, %f9;
	fma.rn.f32 	%f11, %f9, 0f40000000, %f10;
	add.f32 	%f12, %f11, %f11;
	fma.rn.f32 	%f13, %f11, 0f40000000, %f12;
	add.f32 	%f14, %f13, %f13;
	fma.rn.f32 	%f15, %f13, 0f40000000, %f14;
	add.f32 	%f16, %f15, %f15;
	fma.rn.f32 	%f17, %f15, 0f40000000, %f16;
	add.f32 	%f18, %f17, %f17;
	fma.rn.f32 	%f19, %f17, 0f40000000, %f18;
	add.f32 	%f20, %f19, %f19;
	fma.rn.f32 	%f21, %f19, 0f40000000, %f20;
	add.f32 	%f22, %f21, %f21;
	fma.rn.f32 	%f23, %f21, 0f40000000, %f22;
	add.f32 	%f24, %f23, %f23;
	fma.rn.f32 	%f25, %f23, 0f40000000, %f24;
	add.f32 	%f26, %f25, %f25;
	fma.rn.f32 	%f27, %f25, 0f40000000, %f26;
	add.f32 	%f28, %f27, %f27;
	fma.rn.f32 	%f29, %f27, 0f40000000, %f28;
	add.f32 	%f30, %f29, %f29;
	fma.rn.f32 	%f31, %f29, 0f40000000, %f30;
	st.global.f32 	[%rd4], %f31;
$L__BB2_2:
	ret;

}


// ===== COMPILED SASS (sm_100) =====

	.target	sm_100

	.elftype	@"ET_EXEC"


//--------------------- .note.nv.tkinfo           --------------------------
	.section	.note.nv.tkinfo,"",@"SHT_NOTE"
	.sectionflags	@"SHF_NOTE_NV_TKINFO"
	.tkinfo
        /*0018*/ 	.word	0x00000002
        /*0030*/ 	.string	""
        /*0030*/ 	.string	"ptxas"
        /*0030*/ 	.string	"Cuda compilation tools, release 13.0, V13.0.88"
        /*0030*/ 	.string	"Build cuda_13.0.r13.0/compiler.36424714_0"
        /*0030*/ 	.string	"-arch sm_100 -m 64 "



//--------------------- .note.nv.cuinfo           --------------------------
	.section	.note.nv.cuinfo,"",@"SHT_NOTE"
	.sectionflags	@"SHF_NOTE_NV_CUINFO"
        /*0018*/ 	.short	0x0002
        /*001a*/ 	.short	0x0064
        /*001c*/ 	.short	0x0082
	.zero		2


//--------------------- .nv.info                  --------------------------
	.section	.nv.info,"",@"SHT_CUDA_INFO"
	.align	4


	//----- nvinfo : EIATTR_REGCOUNT
	.align		4
        /*0000*/ 	.byte	0x04, 0x2f
        /*0002*/ 	.short	(.L_1 - .L_0)
	.align		4
.L_0:
        /*0004*/ 	.word	index@(_Z8kernel_aPfi)
        /*0008*/ 	.word	0x00000008


	//----- nvinfo : EIATTR_FRAME_SIZE
	.align		4
.L_1:
        /*000c*/ 	.byte	0x04, 0x11
        /*000e*/ 	.short	(.L_3 - .L_2)
	.align		4
.L_2:
        /*0010*/ 	.word	index@(_Z8kernel_aPfi)
        /*0014*/ 	.word	0x00000000


	//----- nvinfo : EIATTR_REGCOUNT
	.align		4
.L_3:
        /*0018*/ 	.byte	0x04, 0x2f
        /*001a*/ 	.short	(.L_5 - .L_4)
	.align		4
.L_4:
        /*001c*/ 	.word	index@(_Z8kernel_bPfi)
        /*0020*/ 	.word	0x0000000c


	//----- nvinfo : EIATTR_FRAME_SIZE
	.align		4
.L_5:
        /*0024*/ 	.byte	0x04, 0x11
        /*0026*/ 	.short	(.L_7 - .L_6)
	.align		4
.L_6:
        /*0028*/ 	.word	index@($__internal_0_$__cuda_sm20_sqrt_rn_f32_slowpath)
        /*002c*/ 	.word	0x00000000


	//----- nvinfo : EIATTR_FRAME_SIZE
	.align		4
.L_7:
        /*0030*/ 	.byte	0x04, 0x11
        /*0032*/ 	.short	(.L_9 - .L_8)
	.align		4
.L_8:
        /*0034*/ 	.word	index@(_Z8kernel_bPfi)
        /*0038*/ 	.word	0x00000000


	//----- nvinfo : EIATTR_REGCOUNT
	.align		4
.L_9:
        /*003c*/ 	.byte	0x04, 0x2f
        /*003e*/ 	.short	(.L_11 - .L_10)
	.align		4
.L_10:
        /*0040*/ 	.word	index@(_Z8kernel_cPfi)
        /*0044*/ 	.word	0x00000008


	//----- nvinfo : EIATTR_FRAME_SIZE
	.align		4
.L_11:
        /*0048*/ 	.byte	0x04, 0x11
        /*004a*/ 	.short	(.L_13 - .L_12)
	.align		4
.L_12:
        /*004c*/ 	.word	index@(_Z8kernel_cPfi)
        /*0050*/ 	.word	0x00000000


	//----- nvinfo : EIATTR_MIN_STACK_SIZE
	.align		4
.L_13:
        /*0054*/ 	.byte	0x04, 0x12
        /*0056*/ 	.short	(.L_15 - .L_14)
	.align		4
.L_14:
        /*0058*/ 	.word	index@(_Z8kernel_cPfi)
        /*005c*/ 	.word	0x00000000


	//----- nvinfo : EIATTR_MIN_STACK_SIZE
	.align		4
.L_15:
        /*0060*/ 	.byte	0x04, 0x12
        /*0062*/ 	.short	(.L_17 - .L_16)
	.align		4
.L_16:
        /*0064*/ 	.word	index@(_Z8kernel_bPfi)
        /*0068*/ 	.word	0x00000000


	//----- nvinfo : EIATTR_MIN_STACK_SIZE
	.align		4
.L_17:
        /*006c*/ 	.byte	0x04, 0x12
        /*006e*/ 	.short	(.L_19 - .L_18)
	.align		4
.L_18:
        /*0070*/ 	.word	index@(_Z8kernel_aPfi)
        /*0074*/ 	.word	0x00000000
.L_19:


//--------------------- .nv.compat                --------------------------
	.section	.nv.compat,"",@"SHT_CUDA_COMPAT_INFO"
	.align	4
        /*0000*/ 	.byte	0x02, 0x09, 0x00, 0x00, 0x02, 0x02, 0x01, 0x00, 0x02, 0x05, 0x05, 0x00, 0x03, 0x07, 0x01, 0x01
        /*0010*/ 	.byte	0x02, 0x03, 0x00, 0x00, 0x02, 0x06, 0x01, 0x00, 0x04, 0x0b, 0x08, 0x00, 0x01, 0x00, 0x00, 0x00
        /*0020*/ 	.byte	0x00, 0x00, 0x00, 0x00


//--------------------- .nv.info._Z8kernel_cPfi   --------------------------
	.section	.nv.info._Z8kernel_cPfi,"",@"SHT_CUDA_INFO"
	.sectionflags	@""
	.align	4


	//----- nvinfo : EIATTR_CUDA_API_VERSION
	.align		4
        /*0000*/ 	.byte	0x04, 0x37
        /*0002*/ 	.short	(.L_21 - .L_20)
.L_20:
        /*0004*/ 	.word	0x00000082


	//----- nvinfo : EIATTR_KPARAM_INFO
	.align		4
.L_21:
        /*0008*/ 	.byte	0x04, 0x17
        /*000a*/ 	.short	(.L_23 - .L_22)
.L_22:
        /*000c*/ 	.word	0x00000000
        /*0010*/ 	.short	0x0001
        /*0012*/ 	.short	0x0008
        /*0014*/ 	.byte	0x00, 0xf0, 0x11, 0x00


	//----- nvinfo : EIATTR_KPARAM_INFO
	.align		4
.L_23:
        /*0018*/ 	.byte	0x04, 0x17
        /*001a*/ 	.short	(.L_25 - .L_24)
.L_24:
        /*001c*/ 	.word	0x00000000
        /*0020*/ 	.short	0x0000
        /*0022*/ 	.short	0x0000
        /*0024*/ 	.byte	0x00, 0xf5, 0x21, 0x00


	//----- nvinfo : EIATTR_SPARSE_MMA_MASK
	.align		4
.L_25:
        /*0028*/ 	.byte	0x03, 0x50
        /*002a*/ 	.short	0x0000


	//----- nvinfo : EIATTR_MAXREG_COUNT
	.align		4
        /*002c*/ 	.byte	0x03, 0x1b
        /*002e*/ 	.short	0x00ff


	//----- nvinfo : EIATTR_MERCURY_ISA_VERSION
	.align		4
        /*0030*/ 	.byte	0x03, 0x5f
        /*0032*/ 	.short	0x0101


	//----- nvinfo : EIATTR_VRC_CTA_INIT_COUNT
	.align		4
        /*0034*/ 	.byte	0x02, 0x4a
	.zero		1
	.zero		1


	//----- nvinfo : EIATTR_EXIT_INSTR_OFFSETS
	.align		4
        /*0038*/ 	.byte	0x04, 0x1c
        /*003a*/ 	.short	(.L_27 - .L_26)


	//   ....[0]....
.L_26:
        /*003c*/ 	.word	0x00000070


	//   ....[1]....
        /*0040*/ 	.word	0x000002b0


	//----- nvinfo : EIATTR_CBANK_PARAM_SIZE
	.align		4
.L_27:
        /*0044*/ 	.byte	0x03, 0x19
        /*0046*/ 	.short	0x000c


	//----- nvinfo : EIATTR_PARAM_CBANK
	.align		4
        /*0048*/ 	.byte	0x04, 0x0a
        /*004a*/ 	.short	(.L_29 - .L_28)
	.align		4
.L_28:
        /*004c*/ 	.word	index@(.nv.constant0._Z8kernel_cPfi)
        /*0050*/ 	.short	0x0380
        /*0052*/ 	.short	0x000c


	//----- nvinfo : EIATTR_SW_WAR
	.align		4
.L_29:
        /*0054*/ 	.byte	0x04, 0x36
        /*0056*/ 	.short	(.L_31 - .L_30)
.L_30:
        /*0058*/ 	.word	0x00000008
.L_31:


//--------------------- .nv.info._Z8kernel_bPfi   --------------------------
	.section	.nv.info._Z8kernel_bPfi,"",@"SHT_CUDA_INFO"
	.sectionflags	@""
	.align	4


	//----- nvinfo : EIATTR_CUDA_API_VERSION
	.align		4
        /*0000*/ 	.byte	0x04, 0x37
        /*0002*/ 	.short	(.L_33 - .L_32)
.L_32:
        /*0004*/ 	.word	0x00000082


	//----- nvinfo : EIATTR_KPARAM_INFO
	.align		4
.L_33:
        /*0008*/ 	.byte	0x04, 0x17
        /*000a*/ 	.short	(.L_35 - .L_34)
.L_34:
        /*000c*/ 	.word	0x00000000
        /*0010*/ 	.short	0x0001
        /*0012*/ 	.short	0x0008
        /*0014*/ 	.byte	0x00, 0xf0, 0x11, 0x00


	//----- nvinfo : EIATTR_KPARAM_INFO
	.align		4
.L_35:
        /*0018*/ 	.byte	0x04, 0x17
        /*001a*/ 	.short	(.L_37 - .L_36)
.L_36:
        /*001c*/ 	.word	0x00000000
        /*0020*/ 	.short	0x0000
        /*0022*/ 	.short	0x0000
        /*0024*/ 	.byte	0x00, 0xf5, 0x21, 0x00


	//----- nvinfo : EIATTR_SPARSE_MMA_MASK
	.align		4
.L_37:
        /*0028*/ 	.byte	0x03, 0x50
        /*002a*/ 	.short	0x0000


	//----- nvinfo : EIATTR_MAXREG_COUNT
	.align		4
        /*002c*/ 	.byte	0x03, 0x1b
        /*002e*/ 	.short	0x00ff


	//----- nvinfo : EIATTR_MERCURY_ISA_VERSION
	.align		4
        /*0030*/ 	.byte	0x03, 0x5f
        /*0032*/ 	.short	0x0101


	//----- nvinfo : EIATTR_VRC_CTA_INIT_COUNT
	.align		4
        /*0034*/ 	.byte	0x02, 0x4a
	.zero		1
	.zero		1


	//----- nvinfo : EIATTR_EXIT_INSTR_OFFSETS
	.align		4
        /*0038*/ 	.byte	0x04, 0x1c
        /*003a*/ 	.short	(.L_39 - .L_38)


	//   ....[0]....
.L_38:
        /*003c*/ 	.word	0x00000070


	//   ....[1]....
        /*0040*/ 	.word	0x00005e80


	//----- nvinfo : EIATTR_CRS_STACK_SIZE
	.align		4
.L_39:
        /*0044*/ 	.byte	0x04, 0x1e
        /*0046*/ 	.short	(.L_41 - .L_40)
.L_40:
        /*0048*/ 	.word	0x00000000


	//----- nvinfo : EIATTR_CBANK_PARAM_SIZE
	.align		4
.L_41:
        /*004c*/ 	.byte	0x03, 0x19
        /*004e*/ 	.short	0x000c


	//----- nvinfo : EIATTR_PARAM_CBANK
	.align		4
        /*0050*/ 	.byte	0x04, 0x0a
        /*0052*/ 	.short	(.L_43 - .L_42)
	.align		4
.L_42:
        /*0054*/ 	.word	index@(.nv.constant0._Z8kernel_bPfi)
        /*0058*/ 	.short	0x0380
        /*005a*/ 	.short	0x000c


	//----- nvinfo : EIATTR_SW_WAR
	.align		4
.L_43:
        /*005c*/ 	.byte	0x04, 0x36
        /*005e*/ 	.short	(.L_45 - .L_44)
.L_44:
        /*0060*/ 	.word	0x00000008
.L_45:


//--------------------- .nv.info._Z8kernel_aPfi   --------------------------
	.section	.nv.info._Z8kernel_aPfi,"",@"SHT_CUDA_INFO"
	.sectionflags	@""
	.align	4


	//----- nvinfo : EIATTR_CUDA_API_VERSION
	.align		4
        /*0000*/ 	.byte	0x04, 0x37
        /*0002*/ 	.short	(.L_47 - .L_46)
.L_46:
        /*0004*/ 	.word	0x00000082


	//----- nvinfo : EIATTR_KPARAM_INFO
	.align		4
.L_47:
        /*0008*/ 	.byte	0x04, 0x17
        /*000a*/ 	.short	(.L_49 - .L_48)
.L_48:
        /*000c*/ 	.word	0x00000000
        /*0010*/ 	.short	0x0001
        /*0012*/ 	.short	0x0008
        /*0014*/ 	.byte	0x00, 0xf0, 0x11, 0x00


	//----- nvinfo : EIATTR_KPARAM_INFO
	.align		4
.L_49:
        /*0018*/ 	.byte	0x04, 0x17
        /*001a*/ 	.short	(.L_51 - .L_50)
.L_50:
        /*001c*/ 	.word	0x00000000
        /*0020*/ 	.short	0x0000
        /*0022*/ 	.short	0x0000
        /*0024*/ 	.byte	0x00, 0xf5, 0x21, 0x00


	//----- nvinfo : EIATTR_SPARSE_MMA_MASK
	.align		4
.L_51:
        /*0028*/ 	.byte	0x03, 0x50
        /*002a*/ 	.short	0x0000


	//----- nvinfo : EIATTR_MAXREG_COUNT
	.align		4
        /*002c*/ 	.byte	0x03, 0x1b
        /*002e*/ 	.short	0x00ff


	//----- nvinfo : EIATTR_MERCURY_ISA_VERSION
	.align		4
        /*0030*/ 	.byte	0x03, 0x5f
        /*0032*/ 	.short	0x0101


	//----- nvinfo : EIATTR_VRC_CTA_INIT_COUNT
	.align		4
        /*0034*/ 	.byte	0x02, 0x4a
	.zero		1
	.zero		1


	//----- nvinfo : EIATTR_EXIT_INSTR_OFFSETS
	.align		4
        /*0038*/ 	.byte	0x04, 0x1c
        /*003a*/ 	.short	(.L_53 - .L_52)


	//   ....[0]....
.L_52:
        /*003c*/ 	.word	0x00000070


	//   ....[1]....
        /*0040*/ 	.word	0x000003f0


	//----- nvinfo : EIATTR_CBANK_PARAM_SIZE
	.align		4
.L_53:
        /*0044*/ 	.byte	0x03, 0x19
        /*0046*/ 	.short	0x000c


	//----- nvinfo : EIATTR_PARAM_CBANK
	.align		4
        /*0048*/ 	.byte	0x04, 0x0a
        /*004a*/ 	.short	(.L_55 - .L_54)
	.align		4
.L_54:
        /*004c*/ 	.word	index@(.nv.constant0._Z8kernel_aPfi)
        /*0050*/ 	.short	0x0380
        /*0052*/ 	.short	0x000c


	//----- nvinfo : EIATTR_SW_WAR
	.align		4
.L_55:
        /*0054*/ 	.byte	0x04, 0x36
        /*0056*/ 	.short	(.L_57 - .L_56)
.L_56:
        /*0058*/ 	.word	0x00000008
.L_57:


//--------------------- .nv.callgraph             --------------------------
	.section	.nv.callgraph,"",@"SHT_CUDA_CALLGRAPH"
	.align	4
	.sectionentsize	8
	.align		4
        /*0000*/ 	.word	0x00000000
	.align		4
        /*0004*/ 	.word	0xffffffff
	.align		4
        /*0008*/ 	.word	0x00000000
	.align		4
        /*000c*/ 	.word	0xfffffffe
	.align		4
        /*0010*/ 	.word	0x00000000
	.align		4
        /*0014*/ 	.word	0xfffffffd
	.align		4
        /*0018*/ 	.word	0x00000000
	.align		4
        /*001c*/ 	.word	0xfffffffc


//--------------------- .text._Z8kernel_cPfi      --------------------------
	.section	.text._Z8kernel_cPfi,"ax",@progbits
	.align	128
        .global         _Z8kernel_cPfi
        .type           _Z8kernel_cPfi,@function
        .size           _Z8kernel_cPfi,(.L_x_305 - _Z8kernel_cPfi)
        .other          _Z8kernel_cPfi,@"STO_CUDA_ENTRY STV_DEFAULT"
_Z8kernel_cPfi:
.text._Z8kernel_cPfi:
[----:B------:R-:W-:Y:S01]  /*0000*/  LDC R1, c[0x0][0x37c] ;  /* 0x0000df00ff017b82 */ /* 0x000fe20000000800 */
[----:B------:R-:W0:Y:S07]  /*0010*/  S2R R0, SR_TID.X ;  /* 0x0000000000007919 */ /* 0x000e2e0000002100 */
[----:B------:R-:W0:Y:S01]  /*0020*/  S2UR UR4, SR_CTAID.X ;  /* 0x00000000000479c3 */ /* 0x000e220000002500 */
[----:B------:R-:W1:Y:S07]  /*0030*/  LDCU UR5, c[0x0][0x388] ;  /* 0x00007100ff0577ac */ /* 0x000e6e0008000800 */
[----:B------:R-:W0:Y:S02]  /*0040*/  LDC R5, c[0x0][0x360] ;  /* 0x0000d800ff057b82 */ /* 0x000e240000000800 */
[----:B0-----:R-:W-:-:S05]  /*0050*/  IMAD R5, R5, UR4, R0 ;  /* 0x0000000405057c24 */ /* 0x001fca000f8e0200 */
[----:B-1----:R-:W-:-:S13]  /*0060*/  ISETP.GE.AND P0, PT, R5, UR5, PT ;  /* 0x0000000505007c0c */ /* 0x002fda000bf06270 */
[----:B------:R-:W-:Y:S05]  /*0070*/  @P0 EXIT ;  /* 0x000000000000094d */ /* 0x000fea0003800000 */
[----:B------:R-:W0:Y:S01]  /*0080*/  LDC.64 R2, c[0x0][0x380] ;  /* 0x0000e000ff027b82 */ /* 0x000e220000000a00 */
[----:B------:R-:W1:Y:S01]  /*0090*/  LDCU.64 UR4, c[0x0][0x358] ;  /* 0x00006b00ff0477ac */ /* 0x000e620008000a00 */
[----:B0-----:R-:W-:-:S05]  /*00a0*/  IMAD.WIDE R2, R5, 0x4, R2 ;  /* 0x0000000405027825 */ /* 0x001fca00078e0202 */
[----:B-1----:R-:W2:Y:S02]  /*00b0*/  LDG.E R0, desc[UR4][R2.64] ;  /* 0x0000000402007981 */ /* 0x002ea4000c1e1900 */
[----:B--2---:R-:W-:-:S04]  /*00c0*/  FADD R5, R0, R0 ;  /* 0x0000000000057221 */ /* 0x004fc80000000000 */
[----:B------:R-:W-:-:S04]  /*00d0*/  FFMA R5, R0, 2, R5 ;  /* 0x4000000000057823 */ /* 0x000fc80000000005 */
[----:B------:R-:W-:-:S04]  /*00e0*/  FADD R0, R5, R5 ;  /* 0x0000000505007221 */ /* 0x000fc80000000000 */
        /* <DEDUP_REMOVED lines=26> */
[----:B------:R-:W-:-:S05]  /*0290*/  FFMA R5, R0, 2, R5 ;  /* 0x4000000000057823 */ /* 0x000fca0000000005 */
[----:B------:R-:W-:Y:S01]  /*02a0*/  STG.E desc[UR4][R2.64], R5 ;  /* 0x0000000502007986 */ /* 0x000fe2000c101904 */
[----:B------:R-:W-:Y:S05]  /*02b0*/  EXIT ;  /* 0x000000000000794d */ /* 0x000fea0003800000 */
.L_x_0:
[----:B------:R-:W-:-:S00]  /*02c0*/  BRA `(.L_x_0) ;  /* 0xfffffffc00fc7947 */ /* 0x000fc0000383ffff */
[----:B------:R-:W-:-:S00]  /*02d0*/  NOP ;  /* 0x0000000000007918 */ /* 0x000fc00000000000 */
        /* <DEDUP_REMOVED lines=10> */
.L_x_305:


//--------------------- .text._Z8kernel_bPfi      --------------------------
	.section	.text._Z8kernel_bPfi,"ax",@progbits
	.align	128
        .global         _Z8kernel_bPfi
        .type           _Z8kernel_bPfi,@function
        .size           _Z8kernel_bPfi,(.L_x_304 - _Z8kernel_bPfi)
        .other          _Z8kernel_bPfi,@"STO_CUDA_ENTRY STV_DEFAULT"
_Z8kernel_bPfi:
.text._Z8kernel_bPfi:
        /* <DEDUP_REMOVED lines=11> */
[----:B-1----:R-:W2:Y:S01]  /*00b0*/  LDG.E R0, desc[UR4][R2.64] ;  /* 0x0000000402007981 */ /* 0x002ea2000c1e1900 */
[----:B------:R-:W-:Y:S01]  /*00c0*/  BSSY.RECONVERGENT B0, `(.L_x_1) ;  /* 0x000000d000007945 */ /* 0x000fe20003800200 */
[----:B--2---:R-:W-:-:S04]  /*00d0*/  FADD R0, R0, 1 ;  /* 0x3f80000000007421 */ /* 0x004fc80000000000 */
[----:B------:R0:W1:Y:S01]  /*00e0*/  MUFU.RSQ R5, R0 ;  /* 0x0000000000057308 */ /* 0x0000620000001400 */
[----:B------:R-:W-:-:S04]  /*00f0*/  IADD3 R4, PT, PT, R0, -0xd000000, RZ ;  /* 0xf300000000047810 */ /* 0x000fc80007ffe0ff */
[----:B------:R-:W-:-:S13]  /*0100*/  ISETP.GT.U32.AND P0, PT, R4, 0x727fffff, PT ;  /* 0x727fffff0400780c */ /* 0x000fda0003f04070 */
[----:B01----:R-:W-:Y:S05]  /*0110*/  @!P0 BRA `(.L_x_2) ;  /* 0x00000000000c8947 */ /* 0x003fea0003800000 */
[----:B------:R-:W-:-:S07]  /*0120*/  MOV R9, 0x140 ;  /* 0x0000014000097802 */ /* 0x000fce0000000f00 */
[----:B------:R-:W-:Y:S05]  /*0130*/  CALL.REL.NOINC `($__internal_0_$__cuda_sm20_sqrt_rn_f32_slowpath) ;  /* 0x0000005c00547944 */ /* 0x000fea0003c00000 */
[----:B------:R-:W-:Y:S05]  /*0140*/  BRA `(.L_x_3) ;  /* 0x0000000000107947 */ /* 0x000fea0003800000 */
.L_x_2:
[----:B------:R-:W-:Y:S01]  /*0150*/  FMUL.FTZ R7, R0, R5 ;  /* 0x0000000500077220 */ /* 0x000fe20000410000 */
[----:B------:R-:W-:-:S03]  /*0160*/  FMUL.FTZ R5, R5, 0.5 ;  /* 0x3f00000005057820 */ /* 0x000fc60000410000 */
[----:B------:R-:W-:-:S04]  /*0170*/  FFMA R0, -R7, R7, R0 ;  /* 0x0000000707007223 */ /* 0x000fc80000000100 */
[----:B------:R-:W-:-:S07]  /*0180*/  FFMA R0, R0, R5, R7 ;  /* 0x0000000500007223 */ /* 0x000fce0000000007 */
.L_x_3:
[----:B------:R-:W-:Y:S05]  /*0190*/  BSYNC.RECONVERGENT B0 ;  /* 0x0000000000007941 */ /* 0x000fea0003800200 */
.L_x_1:
[----:B------:R-:W-:Y:S01]  /*01a0*/  FADD R5, R0, 1 ;  /* 0x3f80000000057421 */ /* 0x000fe20000000000 */
[----:B------:R-:W-:Y:S03]  /*01b0*/  BSSY.RECONVERGENT B0, `(.L_x_4) ;  /* 0x000000d000007945 */ /* 0x000fe60003800200 */
[----:B------:R0:W1:Y:S01]  /*01c0*/  MUFU.RSQ R4, R5 ;  /* 0x0000000500047308 */ /* 0x0000620000001400 */
[----:B------:R-:W-:-:S04]  /*01d0*/  IADD3 R0, PT, PT, R5, -0xd000000, RZ ;  /* 0xf300000005007810 */ /* 0x000fc80007ffe0ff */
[----:B------:R-:W-:-:S13]  /*01e0*/  ISETP.GT.U32.AND P0, PT, R0, 0x727fffff, PT ;  /* 0x727fffff0000780c */ /* 0x000fda0003f04070 */
[----:B01----:R-:W-:Y:S05]  /*01f0*/  @!P0 BRA `(.L_x_5) ;  /* 0x0000000000108947 */ /* 0x003fea0003800000 */
[----:B------:R-:W-:Y:S02]  /*0200*/  MOV R0, R5 ;  /* 0x0000000500007202 */ /* 0x000fe40000000f00 */
[----:B------:R-:W-:-:S07]  /*0210*/  MOV R9, 0x230 ;  /* 0x0000023000097802 */ /* 0x000fce0000000f00 */
[----:B------:R-:W-:Y:S05]  /*0220*/  CALL.REL.NOINC `($__internal_0_$__cuda_sm20_sqrt_rn_f32_slowpath) ;  /* 0x0000005c00187944 */ /* 0x000fea0003c00000 */
[----:B------:R-:W-:Y:S05]  /*0230*/  BRA `(.L_x_6) ;  /* 0x0000000000107947 */ /* 0x000fea0003800000 */
.L_x_5:
[----:B------:R-:W-:Y:S01]  /*0240*/  FMUL.FTZ R0, R5, R4 ;  /* 0x0000000405007220 */ /* 0x000fe20000410000 */
[----:B------:R-:W-:-:S03]  /*0250*/  FMUL.FTZ R4, R4, 0.5 ;  /* 0x3f00000004047820 */ /* 0x000fc60000410000 */
[----:B------:R-:W-:-:S04]  /*0260*/  FFMA R5, -R0, R0, R5 ;  /* 0x0000000000057223 */ /* 0x000fc80000000105 */
[----:B------:R-:W-:-:S07]  /*0270*/  FFMA R0, R5, R4, R0 ;  /* 0x0000000405007223 */ /* 0x000fce0000000000 */
.L_x_6:
[----:B------:R-:W-:Y:S05]  /*0280*/  BSYNC.RECONVERGENT B0 ;  /* 0x0000000000007941 */ /* 0x000fea0003800200 */
.L_x_4:
        /* <DEDUP_REMOVED lines=10> */
.L_x_8:
[----:B------:R-:W-:Y:S01]  /*0330*/  FMUL.FTZ R0, R5, R4 ;  /* 0x0000000405007220 */ /* 0x000fe20000410000 */
[----:B------:R-:W-:-:S03]  /*0340*/  FMUL.FTZ R4, R4, 0.5 ;  /* 0x3f00000004047820 */ /* 0x000fc60000410000 */
[----:B------:R-:W-:-:S04]  /*0350*/  FFMA R5, -R0, R0, R5 ;  /* 0x0000000000057223 */ /* 0x000fc80000000105 */
[----:B------:R-:W-:-:S07]  /*0360*/  FFMA R0, R5, R4, R0 ;  /* 0x0000000405007223 */ /* 0x000fce0000000000 */
.L_x_9:
[----:B------:R-:W-:Y:S05]  /*0370*/  BSYNC.RECONVERGENT B0 ;  /* 0x0000000000007941 */ /* 0x000fea0003800200 */
.L_x_7:
        /* <DEDUP_REMOVED lines=10> */
.L_x_11:
[----:B------:R-:W-:Y:S01]  /*0420*/  FMUL.FTZ R0, R5, R4 ;  /* 0x0000000405007220 */ /* 0x000fe20000410000 */
[----:B------:R-:W-:-:S03]  /*0430*/  FMUL.FTZ R4, R4, 0.5 ;  /* 0x3f00000004047820 */ /* 0x000fc60000410000 */
[----:B------:R-:W-:-:S04]  /*0440*/  FFMA R5, -R0, R0, R5 ;  /* 0x0000000000057223 */ /* 0x000fc80000000105 */
[----:B------:R-:W-:-:S07]  /*0450*/  FFMA R0, R5, R4, R0 ;  /* 0x0000000405007223 */ /* 0x000fce0000000000 */
.L_x_12:
[----:B------:R-:W-:Y:S05]  /*0460*/  BSYNC.RECONVERGENT B0 ;  /* 0x0000000000007941 */ /* 0x000fea0003800200 */
.L_x_10:
        /* <DEDUP_REMOVED lines=10> */
.L_x_14:
[----:B------:R-:W-:Y:S01]  /*0510*/  FMUL.FTZ R0, R5, R4 ;  /* 0x0000000405007220 */ /* 0x000fe20000410000 */
[----:B------:R-:W-:-:S03]  /*0520*/  FMUL.FTZ R4, R4, 0.5 ;  /* 0x3f00000004047820 */ /* 0x000fc60000410000 */
[----:B------:R-:W-:-:S04]  /*0530*/  FFMA R5, -R0, R0, R5 ;  /* 0x0000000000057223 */ /* 0x000fc80000000105 */
[----:B------:R-:W-:-:S07]  /*0540*/  FFMA R0, R5, R4, R0 ;  /* 0x0000000405007223 */ /* 0x000fce0000000000 */
.L_x_15:
[----:B------:R-:W-:Y:S05]  /*0550*/  BSYNC.RECONVERGENT B0 ;  /* 0x0000000000007941 */ /* 0x000fea0003800200 */
.L_x_13:
        /* <DEDUP_REMOVED lines=10> */
.L_x_17:
[----:B------:R-:W-:Y:S01]  /*0600*/  FMUL.FTZ R0, R5, R4 ;  /* 0x0000000405007220 */ /* 0x000fe20000410000 */
[----:B------:R-:W-:-:S03]  /*0610*/  FMUL.FTZ R4, R4, 0.5 ;  /* 0x3f00000004047820 */ /* 0x000fc60000410000 */
[----:B------:R-:W-:-:S04]  /*0620*/  FFMA R5, -R0, R0, R5 ;  /* 0x0000000000057223 */ /* 0x000fc80000000105 */
[----:B------:R-:W-:-:S07]  /*0630*/  FFMA R0, R5, R4, R0 ;  /* 0x0000000405007223 */ /* 0x000fce0000000000 */
.L_x_18:
[----:B------:R-:W-:Y:S05]  /*0640*/  BSYNC.RECONVERGENT B0 ;  /* 0x0000000000007941 */ /* 0x000fea0003800200 */
.L_x_16:
        /* <DEDUP_REMOVED lines=10> */
.L_x_20:
[----:B------:R-:W-:Y:S01]  /*06f0*/  FMUL.FTZ R0, R5, R4 ;  /* 0x0000000405007220 */ /* 0x000fe20000410000 */
[----:B------:R-:W-:-:S03]  /*0700*/  FMUL.FTZ R4, R4, 0.5 ;  /* 0x3f00000004047820 */ /* 0x000fc60000410000 */
[----:B------:R-:W-:-:S04]  /*0710*/  FFMA R5, -R0, R0, R5 ;  /* 0x0000000000057223 */ /* 0x000fc80000000105 */
[----:B------:R-:W-:-:S07]  /*0720*/  FFMA R0, R5, R4, R0 ;  /* 0x0000000405007223 */ /* 0x000fce0000000000 */
.L_x_21:
[----:B------:R-:W-:Y:S05]  /*0730*/  BSYNC.RECONVERGENT B0 ;  /* 0x0000000000007941 */ /* 0x000fea0003800200 */
.L_x_19:
        /* <DEDUP_REMOVED lines=10> */
.L_x_23:
[----:B------:R-:W-:Y:S01]  /*07e0*/  FMUL.FTZ R0, R5, R4 ;  /* 0x0000000405007220 */ /* 0x000fe20000410000 */
[----:B------:R-:W-:-:S03]  /*07f0*/  FMUL.FTZ R4, R4, 0.5 ;  /* 0x3f00000004047820 */ /* 0x000fc60000410000 */
[----:B------:R-:W-:-:S04]  /*0800*/  FFMA R5, -R0, R0, R5 ;  /* 0x0000000000057223 */ /* 0x000fc80000000105 */
[----:B------:R-:W-:-:S07]  /*0810*/  FFMA R0, R5, R4, R0 ;  /* 0x0000000405007223 */ /* 0x000fce0000000000 */
.L_x_24:
[----:B------:R-:W-:Y:S05]  /*0820*/  BSYNC.RECONVERGENT B0 ;  /* 0x0000000000007941 */ /* 0x000fea0003800200 */
.L_x_22:
        /* <DEDUP_REMOVED lines=10> */
.L_x_26:
[----:B------:R-:W-:Y:S01]  /*08d0*/  FMUL.FTZ R0, R5, R4 ;  /* 0x0000000405007220 */ /* 0x000fe20000410000 */
[----:B------:R-:W-:-:S03]  /*08e0*/  FMUL.FTZ R4, R4, 0.5 ;  /* 0x3f00000004047820 */ /* 0x000fc60000410000 */
[----:B------:R-:W-:-:S04]  /*08f0*/  FFMA R5, -R0, R0, R5 ;  /* 0x0000000000057223 */ /* 0x000fc80000000105 */
[----:B------:R-:W-:-:S07]  /*0900*/  FFMA R0, R5, R4, R0 ;  /* 0x0000000405007223 */ /* 0x000fce0000000000 */
.L_x_27:
[----:B------:R-:W-:Y:S05]  /*0910*/  BSYNC.RECONVERGENT B0 ;  /* 0x0000000000007941 */ /* 0x000fea0003800200 */
.L_x_25:
        /* <DEDUP_REMOVED lines=10> */
.L_x_29:
[----:B------:R-:W-:Y:S01]  /*09c0*/  FMUL.FTZ R0, R5, R4 ;  /* 0x0000000405007220 */ /* 0x000fe20000410000 */
[----:B------:R-:W-:-:S03]  /*09d0*/  FMUL.FTZ R4, R4, 0.5 ;  /* 0x3f00000004047820 */ /* 0x000fc60000410000 */
[----:B------:R-:W-:-:S04]  /*09e0*/  FFMA R5, -R0, R0, R5 ;  /* 0x0000000000057223 */ /* 0x000fc80000000105 */
[----:B------:R-:W-:-:S07]  /*09f0*/  FFMA R0, R5, R4, R0 ;  /* 0x0000000405007223 */ /* 0x000fce0000000000 */
.L_x_30:
[----:B------:R-:W-:Y:S05]  /*0a00*/  BSYNC.RECONVERGENT B0 ;  /* 0x0000000000007941 */ /* 0x000fea0003800200 */
.L_x_28:
        /* <DEDUP_REMOVED lines=10> */
.L_x_32:
[----:B------:R-:W-:Y:S01]  /*0ab0*/  FMUL.FTZ R0, R5, R4 ;  /* 0x0000000405007220 */ /* 0x000fe20000410000 */
[----:B------:R-:W-:-:S03]  /*0ac0*/  FMUL.FTZ R4, R4, 0.5 ;  /* 0x3f00000004047820 */ /* 0x000fc60000410000 */
[----:B------:R-:W-:-:S04]  /*0ad0*/  FFMA R5, -R0, R0, R5 ;  /* 0x0000000000057223 */ /* 0x000fc80000000105 */
[----:B------:R-:W-:-:S07]  /*0ae0*/  FFMA R0, R5, R4, R0 ;  /* 0x0000000405007223 */ /* 0x000fce0000000000 */
.L_x_33:
[----:B------:R-:W-:Y:S05]  /*0af0*/  BSYNC.RECONVERGENT B0 ;  /* 0x0000000000007941 */ /* 0x000fea0003800200 */
.L_x_31:
        /* <DEDUP_REMOVED lines=10> */
.L_x_35:
[----:B------:R-:W-:Y:S01]  /*0ba0*/  FMUL.FTZ R0, R5, R4 ;  /* 0x0000000405007220 */ /* 0x000fe20000410000 */
[----:B------:R-:W-:-:S03]  /*0bb0*/  FMUL.FTZ R4, R4, 0.5 ;  /* 0x3f00000004047820 */ /* 0x000fc60000410000 */
[----:B------:R-:W-:-:S04]  /*0bc0*/  FFMA R5, -R0, R0, R5 ;  /* 0x0000000000057223 */ /* 0x000fc80000000105 */
[----:B------:R-:W-:-:S07]  /*0bd0*/  FFMA R0, R5, R4, R0 ;  /* 0x0000000405007223 */ /* 0x000fce0000000000 */
.L_x_36:
[----:B------:R-:W-:Y:S05]  /*0be0*/  BSYNC.RECONVERGENT B0 ;  /* 0x0000000000007941 */ /* 0x000fea0003800200 */
.L_x_34:
        /* <DEDUP_REMOVED lines=10> */
.L_x_38:
[----:B------:R-:W-:Y:S01]  /*0c90*/  FMUL.FTZ R0, R5, R4 ;  /* 0x0000000405007220 */ /* 0x000fe20000410000 */
[----:B------:R-:W-:-:S03]  /*0ca0*/  FMUL.FTZ R4, R4, 0.5 ;  /* 0x3f00000004047820 */ /* 0x000fc60000410000 */
[----:B------:R-:W-:-:S04]  /*0cb0*/  FFMA R5, -R0, R0, R5 ;  /* 0x0000000000057223 */ /* 0x000fc80000000105 */
[----:B------:R-:W-:-:S07]  /*0cc0*/  FFMA R0, R5, R4, R0 ;  /* 0x0000000405007223 */ /* 0x000fce0000000000 */
.L_x_39:
[----:B------:R-:W-:Y:S05]  /*0cd0*/  BSYNC.RECONVERGENT B0 ;  /* 0x0000000000007941 */ /* 0x000fea0003800200 */
.L_x_37:
        /* <DEDUP_REMOVED lines=10> */
.L_x_41:
[----:B------:R-:W-:Y:S01]  /*0d80*/  FMUL.FTZ R0, R5, R4 ;  /* 0x0000000405007220 */ /* 0x000fe20000410000 */
[----:B------:R-:W-:-:S03]  /*0d90*/  FMUL.FTZ R4, R4, 0.5 ;  /* 0x3f00000004047820 */ /* 0x000fc60000410000 */
[----:B------:R-:W-:-:S04]  /*0da0*/  FFMA R5, -R0, R0, R5 ;  /* 0x0000000000057223 */ /* 0x000fc80000000105 */
[----:B------:R-:W-:-:S07]  /*0db0*/  FFMA R0, R5, R4, R0 ;  /* 0x0000000405007223 */ /* 0x000fce0000000000 */
.L_x_42:
[----:B------:R-:W-:Y:S05]  /*0dc0*/  BSYNC.RECONVERGENT B0 ;  /* 0x0000000000007941 */ /* 0x000fea0003800200 */
.L_x_40:
        /* <DEDUP_REMOVED lines=10> */
.L_x_44:
[----:B------:R-:W-:Y:S01]  /*0e70*/  FMUL.FTZ R0, R5, R4 ;  /* 0x0000000405007220 */ /* 0x000fe20000410000 */
[----:B------:R-:W-:-:S03]  /*0e80*/  FMUL.FTZ R4, R4, 0.5 ;  /* 0x3f00000004047820 */ /* 0x000fc60000410000 */
[----:B------:R-:W-:-:S04]  /*0e90*/  FFMA R5, -R0, R0, R5 ;  /* 0x0000000000057223 */ /* 0x000fc80000000105 */
[----:B------:R-:W-:-:S07]  /*0ea0*/  FFMA R0, R5, R4, R0 ;  /* 0x0000000405007223 */ /* 0x000fce0000000000 */
.L_x_45:
[----:B------:R-:W-:Y:S05]  /*0eb0*/  BSYNC.RECONVERGENT B0 ;  /* 0x0000000000007941 */ /* 0x000fea0003800200 */
.L_x_43:
        /* <DEDUP_REMOVED lines=10> */
.L_x_47:
[----:B------:R-:W-:Y:S01]  /*0f60*/  FMUL.FTZ R0, R5, R4 ;  /* 0x0000000405007220 */ /* 0x000fe20000410000 */
[----:B------:R-:W-:-:S03]  /*0f70*/  FMUL.FTZ R4, R4, 0.5 ;  /* 0x3f00000004047820 */ /* 0x000fc60000410000 */
[----:B------:R-:W-:-:S04]  /*0f80*/  FFMA R5, -R0, R0, R5 ;  /* 0x0000000000057223 */ /* 0x000fc80000000105 */
[----:B------:R-:W-:-:S07]  /*0f90*/  FFMA R0, R5, R4, R0 ;  /* 0x0000000405007223 */ /* 0x000fce0000000000 */
.L_x_48:
[----:B------:R-:W-:Y:S05]  /*0fa0*/  BSYNC.RECONVERGENT B0 ;  /* 0x0000000000007941 */ /* 0x000fea0003800200 */
.L_x_46:
        /* <DEDUP_REMOVED lines=10> */
.L_x_50:
[----:B------:R-:W-:Y:S01]  /*1050*/  FMUL.FTZ R0, R5, R4 ;  /* 0x0000000405007220 */ /* 0x000fe20000410000 */
[----:B------:R-:W-:-:S03]  /*1060*/  FMUL.FTZ R4, R4, 0.5 ;  /* 0x3f00000004047820 */ /* 0x000fc60000410000 */
[----:B------:R-:W-:-:S04]  /*1070*/  FFMA R5, -R0, R0, R5 ;  /* 0x0000000000057223 */ /* 0x000fc80000000105 */
[----:B------:R-:W-:-:S07]  /*1080*/  FFMA R0, R5, R4, R0 ;  /* 0x0000000405007223 */ /* 0x000fce0000000000 */
.L_x_51:
[----:B------:R-:W-:Y:S05]  /*1090*/  BSYNC.RECONVERGENT B0 ;  /* 0x0000000000007941 */ /* 0x000fea0003800200 */
.L_x_49:
        /* <DEDUP_REMOVED lines=10> */
.L_x_53:
[----:B------:R-:W-:Y:S01]  /*1140*/  FMUL.FTZ R0, R5, R4 ;  /* 0x0000000405007220 */ /* 0x000fe20000410000 */
[----:B------:R-:W-:-:S03]  /*1150*/  FMUL.FTZ R4, R4, 0.5 ;  /* 0x3f00000004047820 */ /* 0x000fc60000410000 */
[----:B------:R-:W-:-:S04]  /*1160*/  FFMA R5, -R0, R0, R5 ;  /* 0x0000000000057223 */ /* 0x000fc80000000105 */
[----:B------:R-:W-:-:S07]  /*1170*/  FFMA R0, R5, R4, R0 ;  /* 0x0000000405007223 */ /* 0x000fce0000000000 */
.L_x_54:
[----:B------:R-:W-:Y:S05]  /*1180*/  BSYNC.RECONVERGENT B0 ;  /* 0x0000000000007941 */ /* 0x000fea0003800200 */
.L_x_52:
        /* <DEDUP_REMOVED lines=10> */
.L_x_56:
[----:B------:R-:W-:Y:S01]  /*1230*/  FMUL.FTZ R0, R5, R4 ;  /* 0x0000000405007220 */ /* 0x000fe20000410000 */
[----:B------:R-:W-:-:S03]  /*1240*/  FMUL.FTZ R4, R4, 0.5 ;  /* 0x3f00000004047820 */ /* 0x000fc60000410000 */
[----:B------:R-:W-:-:S04]  /*1250*/  FFMA R5, -R0, R0, R5 ;  /* 0x0000000000057223 */ /* 0x000fc80000000105 */
[----:B------:R-:W-:-:S07]  /*1260*/  FFMA R0, R5, R4, R0 ;  /* 0x0000000405007223 */ /* 0x000fce0000000000 */
.L_x_57:
[----:B------:R-:W-:Y:S05]  /*1270*/  BSYNC.RECONVERGENT B0 ;  /* 0x0000000000007941 */ /* 0x000fea0003800200 */
.L_x_55:
        /* <DEDUP_REMOVED lines=10> */
.L_x_59:
[----:B------:R-:W-:Y:S01]  /*1320*/  FMUL.FTZ R0, R5, R4 ;  /* 0x0000000405007220 */ /* 0x000fe20000410000 */
[----:B------:R-:W-:-:S03]  /*1330*/  FMUL.FTZ R4, R4, 0.5 ;  /* 0x3f00000004047820 */ /* 0x000fc60000410000 */
[----:B------:R-:W-:-:S04]  /*1340*/  FFMA R5, -R0, R0, R5 ;  /* 0x0000000000057223 */ /* 0x000fc80000000105 */
[----:B------:R-:W-:-:S07]  /*1350*/  FFMA R0, R5, R4, R0 ;  /* 0x0000000405007223 */ /* 0x000fce0000000000 */
.L_x_60:
[----:B------:R-:W-:Y:S05]  /*1360*/  BSYNC.RECONVERGENT B0 ;  /* 0x0000000000007941 */ /* 0x000fea0003800200 */
.L_x_58:
        /* <DEDUP_REMOVED lines=10> */
.L_x_62:
[----:B------:R-:W-:Y:S01]  /*1410*/  FMUL.FTZ R0, R5, R4 ;  /* 0x0000000405007220 */ /* 0x000fe20000410000 */
[----:B------:R-:W-:-:S03]  /*1420*/  FMUL.FTZ R4, R4, 0.5 ;  /* 0x3f00000004047820 */ /* 0x000fc60000410000 */
[----:B------:R-:W-:-:S04]  /*1430*/  FFMA R5, -R0, R0, R5 ;  /* 0x0000000000057223 */ /* 0x000fc80000000105 */
[----:B------:R-:W-:-:S07]  /*1440*/  FFMA R0, R5, R4, R0 ;  /* 0x0000000405007223 */ /* 0x000fce0000000000 */
.L_x_63:
[----:B------:R-:W-:Y:S05]  /*1450*/  BSYNC.RECONVERGENT B0 ;  /* 0x0000000000007941 */ /* 0x000fea0003800200 */
.L_x_61:
        /* <DEDUP_REMOVED lines=10> */
.L_x_65:
[----:B------:R-:W-:Y:S01]  /*1500*/  FMUL.FTZ R0, R5, R4 ;  /* 0x0000000405007220 */ /* 0x000fe20000410000 */
[----:B------:R-:W-:-:S03]  /*1510*/  FMUL.FTZ R4, R4, 0.5 ;  /* 0x3f00000004047820 */ /* 0x000fc60000410000 */
[----:B------:R-:W-:-:S04]  /*1520*/  FFMA R5, -R0, R0, R5 ;  /* 0x0000000000057223 */ /* 0x000fc80000000105 */
[----:B------:R-:W-:-:S07]  /*1530*/  FFMA R0, R5, R4, R0 ;  /* 0x0000000405007223 */ /* 0x000fce0000000000 */
.L_x_66:
[----:B------:R-:W-:Y:S05]  /*1540*/  BSYNC.RECONVERGENT B0 ;  /* 0x0000000000007941 */ /* 0x000fea0003800200 */
.L_x_64:
        /* <DEDUP_REMOVED lines=10> */
.L_x_68:
[----:B------:R-:W-:Y:S01]  /*15f0*/  FMUL.FTZ R0, R5, R4 ;  /* 0x0000000405007220 */ /* 0x000fe20000410000 */
[----:B------:R-:W-:-:S03]  /*1600*/  FMUL.FTZ R4, R4, 0.5 ;  /* 0x3f00000004047820 */ /* 0x000fc60000410000 */
[----:B------:R-:W-:-:S04]  /*1610*/  FFMA R5, -R0, R0, R5 ;  /* 0x0000000000057223 */ /* 0x000fc80000000105 */
[----:B------:R-:W-:-:S07]  /*1620*/  FFMA R0, R5, R4, R0 ;  /* 0x0000000405007223 */ /* 0x000fce0000000000 */
.L_x_69:
[----:B------:R-:W-:Y:S05]  /*1630*/  BSYNC.RECONVERGENT B0 ;  /* 0x0000000000007941 */ /* 0x000fea0003800200 */
.L_x_67:
        /* <DEDUP_REMOVED lines=10> */
.L_x_71:
[----:B------:R-:W-:Y:S01]  /*16e0*/  FMUL.FTZ R0, R5, R4 ;  /* 0x0000000405007220 */ /* 0x000fe20000410000 */
[----:B------:R-:W-:-:S03]  /*16f0*/  FMUL.FTZ R4, R4, 0.5 ;  /* 0x3f00000004047820 */ /* 0x000fc60000410000 */
[----:B------:R-:W-:-:S04]  /*1700*/  FFMA R5, -R0, R0, R5 ;  /* 0x0000000000057223 */ /* 0x000fc80000000105 */
[----:B------:R-:W-:-:S07]  /*1710*/  FFMA R0, R5, R4, R0 ;  /* 0x0000000405007223 */ /* 0x000fce0000000000 */
.L_x_72:
[----:B------:R-:W-:Y:S05]  /*1720*/  BSYNC.RECONVERGENT B0 ;  /* 0x0000000000007941 */ /* 0x000fea0003800200 */
.L_x_70:
        /* <DEDUP_REMOVED lines=10> */
.L_x_74:
[----:B------:R-:W-:Y:S01]  /*17d0*/  FMUL.FTZ R0, R5, R4 ;  /* 0x0000000405007220 */ /* 0x000fe20000410000 */
[----:B------:R-:W-:-:S03]  /*17e0*/  FMUL.FTZ R4, R4, 0.5 ;  /* 0x3f00000004047820 */ /* 0x000fc60000410000 */
[----:B------:R-:W-:-:S04]  /*17f0*/  FFMA R5, -R0, R0, R5 ;  /* 0x0000000000057223 */ /* 0x000fc80000000105 */
[----:B------:R-:W-:-:S07]  /*1800*/  FFMA R0, R5, R4, R0 ;  /* 0x0000000405007223 */ /* 0x000fce0000000000 */
.L_x_75:
[----:B------:R-:W-:Y:S05]  /*1810*/  BSYNC.RECONVERGENT B0 ;  /* 0x0000000000007941 */ /* 0x000fea0003800200 */
.L_x_73:
        /* <DEDUP_REMOVED lines=10> */
.L_x_77:
[----:B------:R-:W-:Y:S01]  /*18c0*/  FMUL.FTZ R0, R5, R4 ;  /* 0x0000000405007220 */ /* 0x000fe20000410000 */
[----:B------:R-:W-:-:S03]  /*18d0*/  FMUL.FTZ R4, R4, 0.5 ;  /* 0x3f00000004047820 */ /* 0x000fc60000410000 */
[----:B------:R-:W-:-:S04]  /*18e0*/  FFMA R5, -R0, R0, R5 ;  /* 0x0000000000057223 */ /* 0x000fc80000000105 */
[----:B------:R-:W-:-:S07]  /*18f0*/  FFMA R0, R5, R4, R0 ;  /* 0x0000000405007223 */ /* 0x000fce0000000000 */
.L_x_78:
[----:B------:R-:W-:Y:S05]  /*1900*/  BSYNC.RECONVERGENT B0 ;  /* 0x0000000000007941 */ /* 0x000fea0003800200 */
.L_x_76:
        /* <DEDUP_REMOVED lines=10> */
.L_x_80:
[----:B------:R-:W-:Y:S01]  /*19b0*/  FMUL.FTZ R0, R5, R4 ;  /* 0x0000000405007220 */ /* 0x000fe20000410000 */
[----:B------:R-:W-:-:S03]  /*19c0*/  FMUL.FTZ R4, R4, 0.5 ;  /* 0x3f00000004047820 */ /* 0x000fc60000410000 */
[----:B------:R-:W-:-:S04]  /*19d0*/  FFMA R5, -R0, R0, R5 ;  /* 0x0000000000057223 */ /* 0x000fc80000000105 */
[----:B------:R-:W-:-:S07]  /*19e0*/  FFMA R0, R5, R4, R0 ;  /* 0x0000000405007223 */ /* 0x000fce0000000000 */
.L_x_81:
[----:B------:R-:W-:Y:S05]  /*19f0*/  BSYNC.RECONVERGENT B0 ;  /* 0x0000000000007941 */ /* 0x000fea0003800200 */
.L_x_79:
        /* <DEDUP_REMOVED lines=10> */
.L_x_83:
[----:B------:R-:W-:Y:S01]  /*1aa0*/  FMUL.FTZ R0, R5, R4 ;  /* 0x0000000405007220 */ /* 0x000fe20000410000 */
[----:B------:R-:W-:-:S03]  /*1ab0*/  FMUL.FTZ R4, R4, 0.5 ;  /* 0x3f00000004047820 */ /* 0x000fc60000410000 */
[----:B------:R-:W-:-:S04]  /*1ac0*/  FFMA R5, -R0, R0, R5 ;  /* 0x0000000000057223 */ /* 0x000fc80000000105 */
[----:B------:R-:W-:-:S07]  /*1ad0*/  FFMA R0, R5, R4, R0 ;  /* 0x0000000405007223 */ /* 0x000fce0000000000 */
.L_x_84:
[----:B------:R-:W-:Y:S05]  /*1ae0*/  BSYNC.RECONVERGENT B0 ;  /* 0x0000000000007941 */ /* 0x000fea0003800200 */
.L_x_82:
        /* <DEDUP_REMOVED lines=10> */
.L_x_86:
[----:B------:R-:W-:Y:S01]  /*1b90*/  FMUL.FTZ R0, R5, R4 ;  /* 0x0000000405007220 */ /* 0x000fe20000410000 */
[----:B------:R-:W-:-:S03]  /*1ba0*/  FMUL.FTZ R4, R4, 0.5 ;  /* 0x3f00000004047820 */ /* 0x000fc60000410000 */
[----:B------:R-:W-:-:S04]  /*1bb0*/  FFMA R5, -R0, R0, R5 ;  /* 0x0000000000057223 */ /* 0x000fc80000000105 */
[----:B------:R-:W-:-:S07]  /*1bc0*/  FFMA R0, R5, R4, R0 ;  /* 0x0000000405007223 */ /* 0x000fce0000000000 */
.L_x_87:
[----:B------:R-:W-:Y:S05]  /*1bd0*/  BSYNC.RECONVERGENT B0 ;  /* 0x0000000000007941 */ /* 0x000fea0003800200 */
.L_x_85:
        /* <DEDUP_REMOVED lines=10> */
.L_x_89:
[----:B------:R-:W-:Y:S01]  /*1c80*/  FMUL.FTZ R0, R5, R4 ;  /* 0x0000000405007220 */ /* 0x000fe20000410000 */
[----:B------:R-:W-:-:S03]  /*1c90*/  FMUL.FTZ R4, R4, 0.5 ;  /* 0x3f00000004047820 */ /* 0x000fc60000410000 */
[----:B------:R-:W-:-:S04]  /*1ca0*/  FFMA R5, -R0, R0, R5 ;  /* 0x0000000000057223 */ /* 0x000fc80000000105 */
[----:B------:R-:W-:-:S07]  /*1cb0*/  FFMA R0, R5, R4, R0 ;  /* 0x0000000405007223 */ /* 0x000fce0000000000 */
.L_x_90:
[----:B------:R-:W-:Y:S05]  /*1cc0*/  BSYNC.RECONVERGENT B0 ;  /* 0x0000000000007941 */ /* 0x000fea0003800200 */
.L_x_88:
        /* <DEDUP_REMOVED lines=10> */
.L_x_92:
[----:B------:R-:W-:Y:S01]  /*1d70*/  FMUL.FTZ R0, R5, R4 ;  /* 0x0000000405007220 */ /* 0x000fe20000410000 */
[----:B------:R-:W-:-:S03]  /*1d80*/  FMUL.FTZ R4, R4, 0.5 ;  /* 0x3f00000004047820 */ /* 0x000fc60000410000 */
[----:B------:R-:W-:-:S04]  /*1d90*/  FFMA R5, -R0, R0, R5 ;  /* 0x0000000000057223 */ /* 0x000fc80000000105 */
[----:B------:R-:W-:-:S07]  /*1da0*/  FFMA R0, R5, R4, R0 ;  /* 0x0000000405007223 */ /* 0x000fce0000000000 */
.L_x_93:
[----:B------:R-:W-:Y:S05]  /*1db0*/  BSYNC.RECONVERGENT B0 ;  /* 0x0000000000007941 */ /* 0x000fea0003800200 */
.L_x_91:
        /* <DEDUP_REMOVED lines=10> */
.L_x_95:
[----:B------:R-:W-:Y:S01]  /*1e60*/  FMUL.FTZ R0, R5, R4 ;  /* 0x0000000405007220 */ /* 0x000fe20000410000 */
[----:B------:R-:W-:-:S03]  /*1e70*/  FMUL.FTZ R4, R4, 0.5 ;  /* 0x3f00000004047820 */ /* 0x000fc60000410000 */
[----:B------:R-:W-:-:S04]  /*1e80*/  FFMA R5, -R0, R0, R5 ;  /* 0x0000000000057223 */ /* 0x000fc80000000105 */
[----:B------:R-:W-:-:S07]  /*1e90*/  FFMA R0, R5, R4, R0 ;  /* 0x0000000405007223 */ /* 0x000fce0000000000 */
.L_x_96:
[----:B------:R-:W-:Y:S05]  /*1ea0*/  BSYNC.RECONVERGENT B0 ;  /* 0x0000000000007941 */ /* 0x000fea0003800200 */
.L_x_94:
        /* <DEDUP_REMOVED lines=10> */
.L_x_98:
[----:B------:R-:W-:Y:S01]  /*1f50*/  FMUL.FTZ R0, R5, R4 ;  /* 0x0000000405007220 */ /* 0x000fe20000410000 */
[----:B------:R-:W-:-:S03]  /*1f60*/  FMUL.FTZ R4, R4, 0.5 ;  /* 0x3f00000004047820 */ /* 0x000fc60000410000 */
[----:B------:R-:W-:-:S04]  /*1f70*/  FFMA R5, -R0, R0, R5 ;  /* 0x0000000000057223 */ /* 0x000fc80000000105 */
[----:B------:R-:W-:-:S07]  /*1f80*/  FFMA R0, R5, R4, R0 ;  /* 0x0000000405007223 */ /* 0x000fce0000000000 */
.L_x_99:
[----:B------:R-:W-:Y:S05]  /*1f90*/  BSYNC.RECONVERGENT B0 ;  /* 0x0000000000007941 */ /* 0x000fea0003800200 */
.L_x_97:
        /* <DEDUP_REMOVED lines=10> */
.L_x_101:
[----:B------:R-:W-:Y:S01]  /*2040*/  FMUL.FTZ R0, R5, R4 ;  /* 0x0000000405007220 */ /* 0x000fe20000410000 */
[----:B------:R-:W-:-:S03]  /*2050*/  FMUL.FTZ R4, R4, 0.5 ;  /* 0x3f00000004047820 */ /* 0x000fc60000410000 */
[----:B------:R-:W-:-:S04]  /*2060*/  FFMA R5, -R0, R0, R5 ;  /* 0x0000000000057223 */ /* 0x000fc80000000105 */
[----:B------:R-:W-:-:S07]  /*2070*/  FFMA R0, R5, R4, R0 ;  /* 0x0000000405007223 */ /* 0x000fce0000000000 */
.L_x_102:
[----:B------:R-:W-:Y:S05]  /*2080*/  BSYNC.RECONVERGENT B0 ;  /* 0x0000000000007941 */ /* 0x000fea0003800200 */
.L_x_100:
        /* <DEDUP_REMOVED lines=10> */
.L_x_104:
[----:B------:R-:W-:Y:S01]  /*2130*/  FMUL.FTZ R0, R5, R4 ;  /* 0x0000000405007220 */ /* 0x000fe20000410000 */
[----:B------:R-:W-:-:S03]  /*2140*/  FMUL.FTZ R4, R4, 0.5 ;  /* 0x3f00000004047820 */ /* 0x000fc60000410000 */
[----:B------:R-:W-:-:S04]  /*2150*/  FFMA R5, -R0, R0, R5 ;  /* 0x0000000000057223 */ /* 0x000fc80000000105 */
[----:B------:R-:W-:-:S07]  /*2160*/  FFMA R0, R5, R4, R0 ;  /* 0x0000000405007223 */ /* 0x000fce0000000000 */
.L_x_105:
[----:B------:R-:W-:Y:S05]  /*2170*/  BSYNC.RECONVERGENT B0 ;  /* 0x0000000000007941 */ /* 0x000fea0003800200 */
.L_x_103:
        /* <DEDUP_REMOVED lines=10> */
.L_x_107:
[----:B------:R-:W-:Y:S01]  /*2220*/  FMUL.FTZ R0, R5, R4 ;  /* 0x0000000405007220 */ /* 0x000fe20000410000 */
[----:B------:R-:W-:-:S03]  /*2230*/  FMUL.FTZ R4, R4, 0.5 ;  /* 0x3f00000004047820 */ /* 0x000fc60000410000 */
[----:B------:R-:W-:-:S04]  /*2240*/  FFMA R5, -R0, R0, R5 ;  /* 0x0000000000057223 */ /* 0x000fc80000000105 */
[----:B------:R-:W-:-:S07]  /*2250*/  FFMA R0, R5, R4, R0 ;  /* 0x0000000405007223 */ /* 0x000fce0000000000 */
.L_x_108:
[----:B------:R-:W-:Y:S05]  /*2260*/  BSYNC.RECONVERGENT B0 ;  /* 0x0000000000007941 */ /* 0x000fea0003800200 */
.L_x_106:
        /* <DEDUP_REMOVED lines=10> */
.L_x_110:
[----:B------:R-:W-:Y:S01]  /*2310*/  FMUL.FTZ R0, R5, R4 ;  /* 0x0000000405007220 */ /* 0x000fe20000410000 */
[----:B------:R-:W-:-:S03]  /*2320*/  FMUL.FTZ R4, R4, 0.5 ;  /* 0x3f00000004047820 */ /* 0x000fc60000410000 */
[----:B------:R-:W-:-:S04]  /*2330*/  FFMA R5, -R0, R0, R5 ;  /* 0x0000000000057223 */ /* 0x000fc80000000105 */
[----:B------:R-:W-:-:S07]  /*2340*/  FFMA R0, R5, R4, R0 ;  /* 0x0000000405007223 */ /* 0x000fce0000000000 */
.L_x_111:
[----:B------:R-:W-:Y:S05]  /*2350*/  BSYNC.RECONVERGENT B0 ;  /* 0x0000000000007941 */ /* 0x000fea0003800200 */
.L_x_109:
        /* <DEDUP_REMOVED lines=10> */
.L_x_113:
[----:B------:R-:W-:Y:S01]  /*2400*/  FMUL.FTZ R0, R5, R4 ;  /* 0x0000000405007220 */ /* 0x000fe20000410000 */
[----:B------:R-:W-:-:S03]  /*2410*/  FMUL.FTZ R4, R4, 0.5 ;  /* 0x3f00000004047820 */ /* 0x000fc60000410000 */
[----:B------:R-:W-:-:S04]  /*2420*/  FFMA R5, -R0, R0, R5 ;  /* 0x0000000000057223 */ /* 0x000fc80000000105 */
[----:B------:R-:W-:-:S07]  /*2430*/  FFMA R0, R5, R4, R0 ;  /* 0x0000000405007223 */ /* 0x000fce0000000000 */
.L_x_114:
[----:B------:R-:W-:Y:S05]  /*2440*/  BSYNC.RECONVERGENT B0 ;  /* 0x0000000000007941 */ /* 0x000fea0003800200 */
.L_x_112:
        /* <DEDUP_REMOVED lines=10> */
.L_x_116:
[----:B------:R-:W-:Y:S01]  /*24f0*/  FMUL.FTZ R0, R5, R4 ;  /* 0x0000000405007220 */ /* 0x000fe20000410000 */
[----:B------:R-:W-:-:S03]  /*2500*/  FMUL.FTZ R4, R4, 0.5 ;  /* 0x3f00000004047820 */ /* 0x000fc60000410000 */
[----:B------:R-:W-:-:S04]  /*2510*/  FFMA R5, -R0, R0, R5 ;  /* 0x0000000000057223 */ /* 0x000fc80000000105 */
[----:B------:R-:W-:-:S07]  /*2520*/  FFMA R0, R5, R4, R0 ;  /* 0x0000000405007223 */ /* 0x000fce0000000000 */
.L_x_117:
[----:B------:R-:W-:Y:S05]  /*2530*/  BSYNC.RECONVERGENT B0 ;  /* 0x0000000000007941 */ /* 0x000fea0003800200 */
.L_x_115:
        /* <DEDUP_REMOVED lines=10> */
.L_x_119:
[----:B------:R-:W-:Y:S01]  /*25e0*/  FMUL.FTZ R0, R5, R4 ;  /* 0x0000000405007220 */ /* 0x000fe20000410000 */
[----:B------:R-:W-:-:S03]  /*25f0*/  FMUL.FTZ R4, R4, 0.5 ;  /* 0x3f00000004047820 */ /* 0x000fc60000410000 */
[----:B------:R-:W-:-:S04]  /*2600*/  FFMA R5, -R0, R0, R5 ;  /* 0x0000000000057223 */ /* 0x000fc80000000105 */
[----:B------:R-:W-:-:S07]  /*2610*/  FFMA R0, R5, R4, R0 ;  /* 0x0000000405007223 */ /* 0x000fce0000000000 */
.L_x_120:
[----:B------:R-:W-:Y:S05]  /*2620*/  BSYNC.RECONVERGENT B0 ;  /* 0x0000000000007941 */ /* 0x000fea0003800200 */
.L_x_118:
        /* <DEDUP_REMOVED lines=10> */
.L_x_122:
[----:B------:R-:W-:Y:S01]  /*26d0*/  FMUL.FTZ R0, R5, R4 ;  /* 0x0000000405007220 */ /* 0x000fe20000410000 */
[----:B------:R-:W-:-:S03]  /*26e0*/  FMUL.FTZ R4, R4, 0.5 ;  /* 0x3f00000004047820 */ /* 0x000fc60000410000 */
[----:B------:R-:W-:-:S04]  /*26f0*/  FFMA R5, -R0, R0, R5 ;  /* 0x0000000000057223 */ /* 0x000fc80000000105 */
[----:B------:R-:W-:-:S07]  /*2700*/  FFMA R0, R5, R4, R0 ;  /* 0x0000000405007223 */ /* 0x000fce0000000000 */
.L_x_123:
[----:B------:R-:W-:Y:S05]  /*2710*/  BSYNC.RECONVERGENT B0 ;  /* 0x0000000000007941 */ /* 0x000fea0003800200 */
.L_x_121:
        /* <DEDUP_REMOVED lines=10> */
.L_x_125:
[----:B------:R-:W-:Y:S01]  /*27c0*/  FMUL.FTZ R0, R5, R4 ;  /* 0x0000000405007220 */ /* 0x000fe20000410000 */
[----:B------:R-:W-:-:S03]  /*27d0*/  FMUL.FTZ R4, R4, 0.5 ;  /* 0x3f00000004047820 */ /* 0x000fc60000410000 */
[----:B------:R-:W-:-:S04]  /*27e0*/  FFMA R5, -R0, R0, R5 ;  /* 0x0000000000057223 */ /* 0x000fc80000000105 */
[----:B------:R-:W-:-:S07]  /*27f0*/  FFMA R0, R5, R4, R0 ;  /* 0x0000000405007223 */ /* 0x000fce0000000000 */
.L_x_126:
[----:B------:R-:W-:Y:S05]  /*2800*/  BSYNC.RECONVERGENT B0 ;  /* 0x0000000000007941 */ /* 0x000fea0003800200 */
.L_x_124:
        /* <DEDUP_REMOVED lines=10> */
.L_x_128:
[----:B------:R-:W-:Y:S01]  /*28b0*/  FMUL.FTZ R0, R5, R4 ;  /* 0x0000000405007220 */ /* 0x000fe20000410000 */
[----:B------:R-:W-:-:S03]  /*28c0*/  FMUL.FTZ R4, R4, 0.5 ;  /* 0x3f00000004047820 */ /* 0x000fc60000410000 */
[----:B------:R-:W-:-:S04]  /*28d0*/  FFMA R5, -R0, R0, R5 ;  /* 0x0000000000057223 */ /* 0x000fc80000000105 */
[----:B------:R-:W-:-:S07]  /*28e0*/  FFMA R0, R5, R4, R0 ;  /* 0x0000000405007223 */ /* 0x000fce0000000000 */
.L_x_129:
[----:B------:R-:W-:Y:S05]  /*28f0*/  BSYNC.RECONVERGENT B0 ;  /* 0x0000000000007941 */ /* 0x000fea0003800200 */
.L_x_127:
        /* <DEDUP_REMOVED lines=10> */
.L_x_131:
[----:B------:R-:W-:Y:S01]  /*29a0*/  FMUL.FTZ R0, R5, R4 ;  /* 0x0000000405007220 */ /* 0x000fe20000410000 */
[----:B------:R-:W-:-:S03]  /*29b0*/  FMUL.FTZ R4, R4, 0.5 ;  /* 0x3f00000004047820 */ /* 0x000fc60000410000 */
[----:B------:R-:W-:-:S04]  /*29c0*/  FFMA R5, -R0, R0, R5 ;  /* 0x0000000000057223 */ /* 0x000fc80000000105 */
[----:B------:R-:W-:-:S07]  /*29d0*/  FFMA R0, R5, R4, R0 ;  /* 0x0000000405007223 */ /* 0x000fce0000000000 */
.L_x_132:
[----:B------:R-:W-:Y:S05]  /*29e0*/  BSYNC.RECONVERGENT B0 ;  /* 0x0000000000007941 */ /* 0x000fea0003800200 */
.L_x_130:
        /* <DEDUP_REMOVED lines=10> */
.L_x_134:
[----:B------:R-:W-:Y:S01]  /*2a90*/  FMUL.FTZ R0, R5, R4 ;  /* 0x0000000405007220 */ /* 0x000fe20000410000 */
[----:B------:R-:W-:-:S03]  /*2aa0*/  FMUL.FTZ R4, R4, 0.5 ;  /* 0x3f00000004047820 */ /* 0x000fc60000410000 */
[----:B------:R-:W-:-:S04]  /*2ab0*/  FFMA R5, -R0, R0, R5 ;  /* 0x0000000000057223 */ /* 0x000fc80000000105 */
[----:B------:R-:W-:-:S07]  /*2ac0*/  FFMA R0, R5, R4, R0 ;  /* 0x0000000405007223 */ /* 0x000fce0000000000 */
.L_x_135:
[----:B------:R-:W-:Y:S05]  /*2ad0*/  BSYNC.RECONVERGENT B0 ;  /* 0x0000000000007941 */ /* 0x000fea0003800200 */
.L_x_133:
        /* <DEDUP_REMOVED lines=10> */
.L_x_137:
[----:B------:R-:W-:Y:S01]  /*2b80*/  FMUL.FTZ R0, R5, R4 ;  /* 0x0000000405007220 */ /* 0x000fe20000410000 */
[----:B------:R-:W-:-:S03]  /*2b90*/  FMUL.FTZ R4, R4, 0.5 ;  /* 0x3f00000004047820 */ /* 0x000fc60000410000 */
[----:B------:R-:W-:-:S04]  /*2ba0*/  FFMA R5, -R0, R0, R5 ;  /* 0x0000000000057223 */ /* 0x000fc80000000105 */
[----:B------:R-:W-:-:S07]  /*2bb0*/  FFMA R0, R5, R4, R0 ;  /* 0x0000000405007223 */ /* 0x000fce0000000000 */
.L_x_138:
[----:B------:R-:W-:Y:S05]  /*2bc0*/  BSYNC.RECONVERGENT B0 ;  /* 0x0000000000007941 */ /* 0x000fea0003800200 */
.L_x_136:
        /* <DEDUP_REMOVED lines=10> */
.L_x_140:
[----:B------:R-:W-:Y:S01]  /*2c70*/  FMUL.FTZ R0, R5, R4 ;  /* 0x0000000405007220 */ /* 0x000fe20000410000 */
[----:B------:R-:W-:-:S03]  /*2c80*/  FMUL.FTZ R4, R4, 0.5 ;  /* 0x3f00000004047820 */ /* 0x000fc60000410000 */
[----:B------:R-:W-:-:S04]  /*2c90*/  FFMA R5, -R0, R0, R5 ;  /* 0x0000000000057223 */ /* 0x000fc80000000105 */
[----:B------:R-:W-:-:S07]  /*2ca0*/  FFMA R0, R5, R4, R0 ;  /* 0x0000000405007223 */ /* 0x000fce0000000000 */
.L_x_141:
[----:B------:R-:W-:Y:S05]  /*2cb0*/  BSYNC.RECONVERGENT B0 ;  /* 0x0000000000007941 */ /* 0x000fea0003800200 */
.L_x_139:
        /* <DEDUP_REMOVED lines=10> */
.L_x_143:
[----:B------:R-:W-:Y:S01]  /*2d60*/  FMUL.FTZ R0, R5, R4 ;  /* 0x0000000405007220 */ /* 0x000fe20000410000 */
[----:B------:R-:W-:-:S03]  /*2d70*/  FMUL.FTZ R4, R4, 0.5 ;  /* 0x3f00000004047820 */ /* 0x000fc60000410000 */
[----:B------:R-:W-:-:S04]  /*2d80*/  FFMA R5, -R0, R0, R5 ;  /* 0x0000000000057223 */ /* 0x000fc80000000105 */
[----:B------:R-:W-:-:S07]  /*2d90*/  FFMA R0, R5, R4, R0 ;  /* 0x0000000405007223 */ /* 0x000fce0000000000 */
.L_x_144:
[----:B------:R-:W-:Y:S05]  /*2da0*/  BSYNC.RECONVERGENT B0 ;  /* 0x0000000000007941 */ /* 0x000fea0003800200 */
.L_x_142:
        /* <DEDUP_REMOVED lines=10> */
.L_x_146:
[----:B------:R-:W-:Y:S01]  /*2e50*/  FMUL.FTZ R0, R5, R4 ;  /* 0x0000000405007220 */ /* 0x000fe20000410000 */
[----:B------:R-:W-:-:S03]  /*2e60*/  FMUL.FTZ R4, R4, 0.5 ;  /* 0x3f00000004047820 */ /* 0x000fc60000410000 */
[----:B------:R-:W-:-:S04]  /*2e70*/  FFMA R5, -R0, R0, R5 ;  /* 0x0000000000057223 */ /* 0x000fc80000000105 */
[----:B------:R-:W-:-:S07]  /*2e80*/  FFMA R0, R5, R4, R0 ;  /* 0x0000000405007223 */ /* 0x000fce0000000000 */
.L_x_147:
[----:B------:R-:W-:Y:S05]  /*2e90*/  BSYNC.RECONVERGENT B0 ;  /* 0x0000000000007941 */ /* 0x000fea0003800200 */
.L_x_145:
        /* <DEDUP_REMOVED lines=10> */
.L_x_149:
[----:B------:R-:W-:Y:S01]  /*2f40*/  FMUL.FTZ R0, R5, R4 ;  /* 0x0000000405007220 */ /* 0x000fe20000410000 */
[----:B------:R-:W-:-:S03]  /*2f50*/  FMUL.FTZ R4, R4, 0.5 ;  /* 0x3f00000004047820 */ /* 0x000fc60000410000 */
[----:B------:R-:W-:-:S04]  /*2f60*/  FFMA R5, -R0, R0, R5 ;  /* 0x0000000000057223 */ /* 0x000fc80000000105 */
[----:B------:R-:W-:-:S07]  /*2f70*/  FFMA R0, R5, R4, R0 ;  /* 0x0000000405007223 */ /* 0x000fce0000000000 */
.L_x_150:
[----:B------:R-:W-:Y:S05]  /*2f80*/  BSYNC.RECONVERGENT B0 ;  /* 0x0000000000007941 */ /* 0x000fea0003800200 */
.L_x_148:
        /* <DEDUP_REMOVED lines=10> */
.L_x_152:
[----:B------:R-:W-:Y:S01]  /*3030*/  FMUL.FTZ R0, R5, R4 ;  /* 0x0000000405007220 */ /* 0x000fe20000410000 */
[----:B------:R-:W-:-:S03]  /*3040*/  FMUL.FTZ R4, R4, 0.5 ;  /* 0x3f00000004047820 */ /* 0x000fc60000410000 */
[----:B------:R-:W-:-:S04]  /*3050*/  FFMA R5, -R0, R0, R5 ;  /* 0x0000000000057223 */ /* 0x000fc80000000105 */
[----:B------:R-:W-:-:S07]  /*3060*/  FFMA R0, R5, R4, R0 ;  /* 0x0000000405007223 */ /* 0x000fce0000000000 */
.L_x_153:
[----:B------:R-:W-:Y:S05]  /*3070*/  BSYNC.RECONVERGENT B0 ;  /* 0x0000000000007941 */ /* 0x000fea0003800200 */
.L_x_151:
        /* <DEDUP_REMOVED lines=10> */
.L_x_155:
[----:B------:R-:W-:Y:S01]  /*3120*/  FMUL.FTZ R0, R5, R4 ;  /* 0x0000000405007220 */ /* 0x000fe20000410000 */
[----:B------:R-:W-:-:S03]  /*3130*/  FMUL.FTZ R4, R4, 0.5 ;  /* 0x3f00000004047820 */ /* 0x000fc60000410000 */
[----:B------:R-:W-:-:S04]  /*3140*/  FFMA R5, -R0, R0, R5 ;  /* 0x0000000000057223 */ /* 0x000fc80000000105 */
[----:B------:R-:W-:-:S07]  /*3150*/  FFMA R0, R5, R4, R0 ;  /* 0x0000000405007223 */ /* 0x000fce0000000000 */
.L_x_156:
[----:B------:R-:W-:Y:S05]  /*3160*/  BSYNC.RECONVERGENT B0 ;  /* 0x0000000000007941 */ /* 0x000fea0003800200 */
.L_x_154:
        /* <DEDUP_REMOVED lines=10> */
.L_x_158:
[----:B------:R-:W-:Y:S01]  /*3210*/  FMUL.FTZ R0, R5, R4 ;  /* 0x0000000405007220 */ /* 0x000fe20000410000 */
[----:B------:R-:W-:-:S03]  /*3220*/  FMUL.FTZ R4, R4, 0.5 ;  /* 0x3f00000004047820 */ /* 0x000fc60000410000 */
[----:B------:R-:W-:-:S04]  /*3230*/  FFMA R5, -R0, R0, R5 ;  /* 0x0000000000057223 */ /* 0x000fc80000000105 */
[----:B------:R-:W-:-:S07]  /*3240*/  FFMA R0, R5, R4, R0 ;  /* 0x0000000405007223 */ /* 0x000fce0000000000 */
.L_x_159:
[----:B------:R-:W-:Y:S05]  /*3250*/  BSYNC.RECONVERGENT B0 ;  /* 0x0000000000007941 */ /* 0x000fea0003800200 */
.L_x_157:
        /* <DEDUP_REMOVED lines=10> */
.L_x_161:
[----:B------:R-:W-:Y:S01]  /*3300*/  FMUL.FTZ R0, R5, R4 ;  /* 0x0000000405007220 */ /* 0x000fe20000410000 */
[----:B------:R-:W-:-:S03]  /*3310*/  FMUL.FTZ R4, R4, 0.5 ;  /* 0x3f00000004047820 */ /* 0x000fc60000410000 */
[----:B------:R-:W-:-:S04]  /*3320*/  FFMA R5, -R0, R0, R5 ;  /* 0x0000000000057223 */ /* 0x000fc80000000105 */
[----:B------:R-:W-:-:S07]  /*3330*/  FFMA R0, R5, R4, R0 ;  /* 0x0000000405007223 */ /* 0x000fce0000000000 */
.L_x_162:
[----:B------:R-:W-:Y:S05]  /*3340*/  BSYNC.RECONVERGENT B0 ;  /* 0x0000000000007941 */ /* 0x000fea0003800200 */
.L_x_160:
        /* <DEDUP_REMOVED lines=10> */
.L_x_164:
[----:B------:R-:W-:Y:S01]  /*33f0*/  FMUL.FTZ R0, R5, R4 ;  /* 0x0000000405007220 */ /* 0x000fe20000410000 */
[----:B------:R-:W-:-:S03]  /*3400*/  FMUL.FTZ R4, R4, 0.5 ;  /* 0x3f00000004047820 */ /* 0x000fc60000410000 */
[----:B------:R-:W-:-:S04]  /*3410*/  FFMA R5, -R0, R0, R5 ;  /* 0x0000000000057223 */ /* 0x000fc80000000105 */
[----:B------:R-:W-:-:S07]  /*3420*/  FFMA R0, R5, R4, R0 ;  /* 0x0000000405007223 */ /* 0x000fce0000000000 */
.L_x_165:
[----:B------:R-:W-:Y:S05]  /*3430*/  BSYNC.RECONVERGENT B0 ;  /* 0x0000000000007941 */ /* 0x000fea0003800200 */
.L_x_163:
        /* <DEDUP_REMOVED lines=10> */
.L_x_167:
[----:B------:R-:W-:Y:S01]  /*34e0*/  FMUL.FTZ R0, R5, R4 ;  /* 0x0000000405007220 */ /* 0x000fe20000410000 */
[----:B------:R-:W-:-:S03]  /*34f0*/  FMUL.FTZ R4, R4, 0.5 ;  /* 0x3f00000004047820 */ /* 0x000fc60000410000 */
[----:B------:R-:W-:-:S04]  /*3500*/  FFMA R5, -R0, R0, R5 ;  /* 0x0000000000057223 */ /* 0x000fc80000000105 */
[----:B------:R-:W-:-:S07]  /*3510*/  FFMA R0, R5, R4, R0 ;  /* 0x0000000405007223 */ /* 0x000fce0000000000 */
.L_x_168:
[----:B------:R-:W-:Y:S05]  /*3520*/  BSYNC.RECONVERGENT B0 ;  /* 0x0000000000007941 */ /* 0x000fea0003800200 */
.L_x_166:
        /* <DEDUP_REMOVED lines=10> */
.L_x_170:
[----:B------:R-:W-:Y:S01]  /*35d0*/  FMUL.FTZ R0, R5, R4 ;  /* 0x0000000405007220 */ /* 0x000fe20000410000 */
[----:B------:R-:W-:-:S03]  /*35e0*/  FMUL.FTZ R4, R4, 0.5 ;  /* 0x3f00000004047820 */ /* 0x000fc60000410000 */
[----:B------:R-:W-:-:S04]  /*35f0*/  FFMA R5, -R0, R0, R5 ;  /* 0x0000000000057223 */ /* 0x000fc80000000105 */
[----:B------:R-:W-:-:S07]  /*3600*/  FFMA R0, R5, R4, R0 ;  /* 0x0000000405007223 */ /* 0x000fce0000000000 */
.L_x_171:
[----:B------:R-:W-:Y:S05]  /*3610*/  BSYNC.RECONVERGENT B0 ;  /* 0x0000000000007941 */ /* 0x000fea0003800200 */
.L_x_169:
        /* <DEDUP_REMOVED lines=10> */
.L_x_173:
[----:B------:R-:W-:Y:S01]  /*36c0*/  FMUL.FTZ R0, R5, R4 ;  /* 0x0000000405007220 */ /* 0x000fe20000410000 */
[----:B------:R-:W-:-:S03]  /*36d0*/  FMUL.FTZ R4, R4, 0.5 ;  /* 0x3f00000004047820 */ /* 0x000fc60000410000 */
[----:B------:R-:W-:-:S04]  /*36e0*/  FFMA R5, -R0, R0, R5 ;  /* 0x0000000000057223 */ /* 0x000fc80000000105 */
[----:B------:R-:W-:-:S07]  /*36f0*/  FFMA R0, R5, R4, R0 ;  /* 0x0000000405007223 */ /* 0x000fce0000000000 */
.L_x_174:
[----:B------:R-:W-:Y:S05]  /*3700*/  BSYNC.RECONVERGENT B0 ;  /* 0x0000000000007941 */ /* 0x000fea0003800200 */
.L_x_172:
        /* <DEDUP_REMOVED lines=10> */
.L_x_176:
[----:B------:R-:W-:Y:S01]  /*37b0*/  FMUL.FTZ R0, R5, R4 ;  /* 0x0000000405007220 */ /* 0x000fe20000410000 */
[----:B------:R-:W-:-:S03]  /*37c0*/  FMUL.FTZ R4, R4, 0.5 ;  /* 0x3f00000004047820 */ /* 0x000fc60000410000 */
[----:B------:R-:W-:-:S04]  /*37d0*/  FFMA R5, -R0, R0, R5 ;  /* 0x0000000000057223 */ /* 0x000fc80000000105 */
[----:B------:R-:W-:-:S07]  /*37e0*/  FFMA R0, R5, R4, R0 ;  /* 0x0000000405007223 */ /* 0x000fce0000000000 */
.L_x_177:
[----:B------:R-:W-:Y:S05]  /*37f0*/  BSYNC.RECONVERGENT B0 ;  /* 0x0000000000007941 */ /* 0x000fea0003800200 */
.L_x_175:
        /* <DEDUP_REMOVED lines=10> */
.L_x_179:
[----:B------:R-:W-:Y:S01]  /*38a0*/  FMUL.FTZ R0, R5, R4 ;  /* 0x0000000405007220 */ /* 0x000fe20000410000 */
[----:B------:R-:W-:-:S03]  /*38b0*/  FMUL.FTZ R4, R4, 0.5 ;  /* 0x3f00000004047820 */ /* 0x000fc60000410000 */
[----:B------:R-:W-:-:S04]  /*38c0*/  FFMA R5, -R0, R0, R5 ;  /* 0x0000000000057223 */ /* 0x000fc80000000105 */
[----:B------:R-:W-:-:S07]  /*38d0*/  FFMA R0, R5, R4, R0 ;  /* 0x0000000405007223 */ /* 0x000fce0000000000 */
.L_x_180:
[----:B------:R-:W-:Y:S05]  /*38e0*/  BSYNC.RECONVERGENT B0 ;  /* 0x0000000000007941 */ /* 0x000fea0003800200 */
.L_x_178:
        /* <DEDUP_REMOVED lines=10> */
.L_x_182:
[----:B------:R-:W-:Y:S01]  /*3990*/  FMUL.FTZ R0, R5, R4 ;  /* 0x0000000405007220 */ /* 0x000fe20000410000 */
[----:B------:R-:W-:-:S03]  /*39a0*/  FMUL.FTZ R4, R4, 0.5 ;  /* 0x3f00000004047820 */ /* 0x000fc60000410000 */
[----:B------:R-:W-:-:S04]  /*39b0*/  FFMA R5, -R0, R0, R5 ;  /* 0x0000000000057223 */ /* 0x000fc80000000105 */
[----:B------:R-:W-:-:S07]  /*39c0*/  FFMA R0, R5, R4, R0 ;  /* 0x0000000405007223 */ /* 0x000fce0000000000 */
.L_x_183:
[----:B------:R-:W-:Y:S05]  /*39d0*/  BSYNC.RECONVERGENT B0 ;  /* 0x0000000000007941 */ /* 0x000fea0003800200 */
.L_x_181:
        /* <DEDUP_REMOVED lines=10> */
.L_x_185:
[----:B------:R-:W-:Y:S01]  /*3a80*/  FMUL.FTZ R0, R5, R4 ;  /* 0x0000000405007220 */ /* 0x000fe20000410000 */
[----:B------:R-:W-:-:S03]  /*3a90*/  FMUL.FTZ R4, R4, 0.5 ;  /* 0x3f00000004047820 */ /* 0x000fc60000410000 */
[----:B------:R-:W-:-:S04]  /*3aa0*/  FFMA R5, -R0, R0, R5 ;  /* 0x0000000000057223 */ /* 0x000fc80000000105 */
[----:B------:R-:W-:-:S07]  /*3ab0*/  FFMA R0, R5, R4, R0 ;  /* 0x0000000405007223 */ /* 0x000fce0000000000 */
.L_x_186:
[----:B------:R-:W-:Y:S05]  /*3ac0*/  BSYNC.RECONVERGENT B0 ;  /* 0x0000000000007941 */ /* 0x000fea0003800200 */
.L_x_184:
        /* <DEDUP_REMOVED lines=10> */
.L_x_188:
[----:B------:R-:W-:Y:S01]  /*3b70*/  FMUL.FTZ R0, R5, R4 ;  /* 0x0000000405007220 */ /* 0x000fe20000410000 */
[----:B------:R-:W-:-:S03]  /*3b80*/  FMUL.FTZ R4, R4, 0.5 ;  /* 0x3f00000004047820 */ /* 0x000fc60000410000 */
[----:B------:R-:W-:-:S04]  /*3b90*/  FFMA R5, -R0, R0, R5 ;  /* 0x0000000000057223 */ /* 0x000fc80000000105 */
[----:B------:R-:W-:-:S07]  /*3ba0*/  FFMA R0, R5, R4, R0 ;  /* 0x0000000405007223 */ /* 0x000fce0000000000 */
.L_x_189:
[----:B------:R-:W-:Y:S05]  /*3bb0*/  BSYNC.RECONVERGENT B0 ;  /* 0x0000000000007941 */ /* 0x000fea0003800200 */
.L_x_187:
        /* <DEDUP_REMOVED lines=10> */
.L_x_191:
[----:B------:R-:W-:Y:S01]  /*3c60*/  FMUL.FTZ R0, R5, R4 ;  /* 0x0000000405007220 */ /* 0x000fe20000410000 */
[----:B------:R-:W-:-:S03]  /*3c70*/  FMUL.FTZ R4, R4, 0.5 ;  /* 0x3f00000004047820 */ /* 0x000fc60000410000 */
[----:B------:R-:W-:-:S04]  /*3c80*/  FFMA R5, -R0, R0, R5 ;  /* 0x0000000000057223 */ /* 0x000fc80000000105 */
[----:B------:R-:W-:-:S07]  /*3c90*/  FFMA R0, R5, R4, R0 ;  /* 0x0000000405007223 */ /* 0x000fce0000000000 */
.L_x_192:
[----:B------:R-:W-:Y:S05]  /*3ca0*/  BSYNC.RECONVERGENT B0 ;  /* 0x0000000000007941 */ /* 0x000fea0003800200 */
.L_x_190:
        /* <DEDUP_REMOVED lines=10> */
.L_x_194:
[----:B------:R-:W-:Y:S01]  /*3d50*/  FMUL.FTZ R0, R5, R4 ;  /* 0x0000000405007220 */ /* 0x000fe20000410000 */
[----:B------:R-:W-:-:S03]  /*3d60*/  FMUL.FTZ R4, R4, 0.5 ;  /* 0x3f00000004047820 */ /* 0x000fc60000410000 */
[----:B------:R-:W-:-:S04]  /*3d70*/  FFMA R5, -R0, R0, R5 ;  /* 0x0000000000057223 */ /* 0x000fc80000000105 */
[----:B------:R-:W-:-:S07]  /*3d80*/  FFMA R0, R5, R4, R0 ;  /* 0x0000000405007223 */ /* 0x000fce0000000000 */
.L_x_195:
[----:B------:R-:W-:Y:S05]  /*3d90*/  BSYNC.RECONVERGENT B0 ;  /* 0x0000000000007941 */ /* 0x000fea0003800200 */
.L_x_193:
        /* <DEDUP_REMOVED lines=10> */
.L_x_197:
[----:B------:R-:W-:Y:S01]  /*3e40*/  FMUL.FTZ R0, R5, R4 ;  /* 0x0000000405007220 */ /* 0x000fe20000410000 */
[----:B------:R-:W-:-:S03]  /*3e50*/  FMUL.FTZ R4, R4, 0.5 ;  /* 0x3f00000004047820 */ /* 0x000fc60000410000 */
[----:B------:R-:W-:-:S04]  /*3e60*/  FFMA R5, -R0, R0, R5 ;  /* 0x0000000000057223 */ /* 0x000fc80000000105 */
[----:B------:R-:W-:-:S07]  /*3e70*/  FFMA R0, R5, R4, R0 ;  /* 0x0000000405007223 */ /* 0x000fce0000000000 */
.L_x_198:
[----:B------:R-:W-:Y:S05]  /*3e80*/  BSYNC.RECONVERGENT B0 ;  /* 0x0000000000007941 */ /* 0x000fea0003800200 */
.L_x_196:
        /* <DEDUP_REMOVED lines=10> */
.L_x_200:
[----:B------:R-:W-:Y:S01]  /*3f30*/  FMUL.FTZ R0, R5, R4 ;  /* 0x0000000405007220 */ /* 0x000fe20000410000 */
[----:B------:R-:W-:-:S03]  /*3f40*/  FMUL.FTZ R4, R4, 0.5 ;  /* 0x3f00000004047820 */ /* 0x000fc60000410000 */
[----:B------:R-:W-:-:S04]  /*3f50*/  FFMA R5, -R0, R0, R5 ;  /* 0x0000000000057223 */ /* 0x000fc80000000105 */
[----:B------:R-:W-:-:S07]  /*3f60*/  FFMA R0, R5, R4, R0 ;  /* 0x0000000405007223 */ /* 0x000fce0000000000 */
.L_x_201:
[----:B------:R-:W-:Y:S05]  /*3f70*/  BSYNC.RECONVERGENT B0 ;  /* 0x0000000000007941 */ /* 0x000fea0003800200 */
.L_x_199:
        /* <DEDUP_REMOVED lines=10> */
.L_x_203:
[----:B------:R-:W-:Y:S01]  /*4020*/  FMUL.FTZ R0, R5, R4 ;  /* 0x0000000405007220 */ /* 0x000fe20000410000 */
[----:B------:R-:W-:-:S03]  /*4030*/  FMUL.FTZ R4, R4, 0.5 ;  /* 0x3f00000004047820 */ /* 0x000fc60000410000 */
[----:B------:R-:W-:-:S04]  /*4040*/  FFMA R5, -R0, R0, R5 ;  /* 0x0000000000057223 */ /* 0x000fc80000000105 */
[----:B------:R-:W-:-:S07]  /*4050*/  FFMA R0, R5, R4, R0 ;  /* 0x0000000405007223 */ /* 0x000fce0000000000 */
.L_x_204:
[----:B------:R-:W-:Y:S05]  /*4060*/  BSYNC.RECONVERGENT B0 ;  /* 0x0000000000007941 */ /* 0x000fea0003800200 */
.L_x_202:
        /* <DEDUP_REMOVED lines=10> */
.L_x_206:
[----:B------:R-:W-:Y:S01]  /*4110*/  FMUL.FTZ R0, R5, R4 ;  /* 0x0000000405007220 */ /* 0x000fe20000410000 */
[----:B------:R-:W-:-:S03]  /*4120*/  FMUL.FTZ R4, R4, 0.5 ;  /* 0x3f00000004047820 */ /* 0x000fc60000410000 */
[----:B------:R-:W-:-:S04]  /*4130*/  FFMA R5, -R0, R0, R5 ;  /* 0x0000000000057223 */ /* 0x000fc80000000105 */
[----:B------:R-:W-:-:S07]  /*4140*/  FFMA R0, R5, R4, R0 ;  /* 0x0000000405007223 */ /* 0x000fce0000000000 */
.L_x_207:
[----:B------:R-:W-:Y:S05]  /*4150*/  BSYNC.RECONVERGENT B0 ;  /* 0x0000000000007941 */ /* 0x000fea0003800200 */
.L_x_205:
        /* <DEDUP_REMOVED lines=10> */
.L_x_209:
[----:B------:R-:W-:Y:S01]  /*4200*/  FMUL.FTZ R0, R5, R4 ;  /* 0x0000000405007220 */ /* 0x000fe20000410000 */
[----:B------:R-:W-:-:S03]  /*4210*/  FMUL.FTZ R4, R4, 0.5 ;  /* 0x3f00000004047820 */ /* 0x000fc60000410000 */
[----:B------:R-:W-:-:S04]  /*4220*/  FFMA R5, -R0, R0, R5 ;  /* 0x0000000000057223 */ /* 0x000fc80000000105 */
[----:B------:R-:W-:-:S07]  /*4230*/  FFMA R0, R5, R4, R0 ;  /* 0x0000000405007223 */ /* 0x000fce0000000000 */
.L_x_210:
[----:B------:R-:W-:Y:S05]  /*4240*/  BSYNC.RECONVERGENT B0 ;  /* 0x0000000000007941 */ /* 0x000fea0003800200 */
.L_x_208:
        /* <DEDUP_REMOVED lines=10> */
.L_x_212:
[----:B------:R-:W-:Y:S01]  /*42f0*/  FMUL.FTZ R0, R5, R4 ;  /* 0x0000000405007220 */ /* 0x000fe20000410000 */
[----:B------:R-:W-:-:S03]  /*4300*/  FMUL.FTZ R4, R4, 0.5 ;  /* 0x3f00000004047820 */ /* 0x000fc60000410000 */
[----:B------:R-:W-:-:S04]  /*4310*/  FFMA R5, -R0, R0, R5 ;  /* 0x0000000000057223 */ /* 0x000fc80000000105 */
[----:B------:R-:W-:-:S07]  /*4320*/  FFMA R0, R5, R4, R0 ;  /* 0x0000000405007223 */ /* 0x000fce0000000000 */
.L_x_213:
[----:B------:R-:W-:Y:S05]  /*4330*/  BSYNC.RECONVERGENT B0 ;  /* 0x0000000000007941 */ /* 0x000fea0003800200 */
.L_x_211:
        /* <DEDUP_REMOVED lines=10> */
.L_x_215:
[----:B------:R-:W-:Y:S01]  /*43e0*/  FMUL.FTZ R0, R5, R4 ;  /* 0x0000000405007220 */ /* 0x000fe20000410000 */
[----:B------:R-:W-:-:S03]  /*43f0*/  FMUL.FTZ R4, R4, 0.5 ;  /* 0x3f00000004047820 */ /* 0x000fc60000410000 */
[----:B------:R-:W-:-:S04]  /*4400*/  FFMA R5, -R0, R0, R5 ;  /* 0x0000000000057223 */ /* 0x000fc80000000105 */
[----:B------:R-:W-:-:S07]  /*4410*/  FFMA R0, R5, R4, R0 ;  /* 0x0000000405007223 */ /* 0x000fce0000000000 */
.L_x_216:
[----:B------:R-:W-:Y:S05]  /*4420*/  BSYNC.RECONVERGENT B0 ;  /* 0x0000000000007941 */ /* 0x000fea0003800200 */
.L_x_214:
        /* <DEDUP_REMOVED lines=10> */
.L_x_218:
[----:B------:R-:W-:Y:S01]  /*44d0*/  FMUL.FTZ R0, R5, R4 ;  /* 0x0000000405007220 */ /* 0x000fe20000410000 */
[----:B------:R-:W-:-:S03]  /*44e0*/  FMUL.FTZ R4, R4, 0.5 ;  /* 0x3f00000004047820 */ /* 0x000fc60000410000 */
[----:B------:R-:W-:-:S04]  /*44f0*/  FFMA R5, -R0, R0, R5 ;  /* 0x0000000000057223 */ /* 0x000fc80000000105 */
[----:B------:R-:W-:-:S07]  /*4500*/  FFMA R0, R5, R4, R0 ;  /* 0x0000000405007223 */ /* 0x000fce0000000000 */
.L_x_219:
[----:B------:R-:W-:Y:S05]  /*4510*/  BSYNC.RECONVERGENT B0 ;  /* 0x0000000000007941 */ /* 0x000fea0003800200 */
.L_x_217:
        /* <DEDUP_REMOVED lines=10> */
.L_x_221:
[----:B------:R-:W-:Y:S01]  /*45c0*/  FMUL.FTZ R0, R5, R4 ;  /* 0x0000000405007220 */ /* 0x000fe20000410000 */
[----:B------:R-:W-:-:S03]  /*45d0*/  FMUL.FTZ R4, R4, 0.5 ;  /* 0x3f00000004047820 */ /* 0x000fc60000410000 */
[----:B------:R-:W-:-:S04]  /*45e0*/  FFMA R5, -R0, R0, R5 ;  /* 0x0000000000057223 */ /* 0x000fc80000000105 */
[----:B------:R-:W-:-:S07]  /*45f0*/  FFMA R0, R5, R4, R0 ;  /* 0x0000000405007223 */ /* 0x000fce0000000000 */
.L_x_222:
[----:B------:R-:W-:Y:S05]  /*4600*/  BSYNC.RECONVERGENT B0 ;  /* 0x0000000000007941 */ /* 0x000fea0003800200 */
.L_x_220:
        /* <DEDUP_REMOVED lines=10> */
.L_x_224:
[----:B------:R-:W-:Y:S01]  /*46b0*/  FMUL.FTZ R0, R5, R4 ;  /* 0x0000000405007220 */ /* 0x000fe20000410000 */
[----:B------:R-:W-:-:S03]  /*46c0*/  FMUL.FTZ R4, R4, 0.5 ;  /* 0x3f00000004047820 */ /* 0x000fc60000410000 */
[----:B------:R-:W-:-:S04]  /*46d0*/  FFMA R5, -R0, R0, R5 ;  /* 0x0000000000057223 */ /* 0x000fc80000000105 */
[----:B------:R-:W-:-:S07]  /*46e0*/  FFMA R0, R5, R4, R0 ;  /* 0x0000000405007223 */ /* 0x000fce0000000000 */
.L_x_225:
[----:B------:R-:W-:Y:S05]  /*46f0*/  BSYNC.RECONVERGENT B0 ;  /* 0x0000000000007941 */ /* 0x000fea0003800200 */
.L_x_223:
        /* <DEDUP_REMOVED lines=10> */
.L_x_227:
[----:B------:R-:W-:Y:S01]  /*47a0*/  FMUL.FTZ R0, R5, R4 ;  /* 0x0000000405007220 */ /* 0x000fe20000410000 */
[----:B------:R-:W-:-:S03]  /*47b0*/  FMUL.FTZ R4, R4, 0.5 ;  /* 0x3f00000004047820 */ /* 0x000fc60000410000 */
[----:B------:R-:W-:-:S04]  /*47c0*/  FFMA R5, -R0, R0, R5 ;  /* 0x0000000000057223 */ /* 0x000fc80000000105 */
[----:B------:R-:W-:-:S07]  /*47d0*/  FFMA R0, R5, R4, R0 ;  /* 0x0000000405007223 */ /* 0x000fce0000000000 */
.L_x_228:
[----:B------:R-:W-:Y:S05]  /*47e0*/  BSYNC.RECONVERGENT B0 ;  /* 0x0000000000007941 */ /* 0x000fea0003800200 */
.L_x_226:
        /* <DEDUP_REMOVED lines=10> */
.L_x_230:
[----:B------:R-:W-:Y:S01]  /*4890*/  FMUL.FTZ R0, R5, R4 ;  /* 0x0000000405007220 */ /* 0x000fe20000410000 */
[----:B------:R-:W-:-:S03]  /*48a0*/  FMUL.FTZ R4, R4, 0.5 ;  /* 0x3f00000004047820 */ /* 0x000fc60000410000 */
[----:B------:R-:W-:-:S04]  /*48b0*/  FFMA R5, -R0, R0, R5 ;  /* 0x0000000000057223 */ /* 0x000fc80000000105 */
[----:B------:R-:W-:-:S07]  /*48c0*/  FFMA R0, R5, R4, R0 ;  /* 0x0000000405007223 */ /* 0x000fce0000000000 */
.L_x_231:
[----:B------:R-:W-:Y:S05]  /*48d0*/  BSYNC.RECONVERGENT B0 ;  /* 0x0000000000007941 */ /* 0x000fea0003800200 */
.L_x_229:
        /* <DEDUP_REMOVED lines=10> */
.L_x_233:
[----:B------:R-:W-:Y:S01]  /*4980*/  FMUL.FTZ R0, R5, R4 ;  /* 0x0000000405007220 */ /* 0x000fe20000410000 */
[----:B------:R-:W-:-:S03]  /*4990*/  FMUL.FTZ R4, R4, 0.5 ;  /* 0x3f00000004047820 */ /* 0x000fc60000410000 */
[----:B------:R-:W-:-:S04]  /*49a0*/  FFMA R5, -R0, R0, R5 ;  /* 0x0000000000057223 */ /* 0x000fc80000000105 */
[----:B------:R-:W-:-:S07]  /*49b0*/  FFMA R0, R5, R4, R0 ;  /* 0x0000000405007223 */ /* 0x000fce0000000000 */
.L_x_234:
[----:B------:R-:W-:Y:S05]  /*49c0*/  BSYNC.RECONVERGENT B0 ;  /* 0x0000000000007941 */ /* 0x000fea0003800200 */
.L_x_232:
        /* <DEDUP_REMOVED lines=10> */
.L_x_236:
[----:B------:R-:W-:Y:S01]  /*4a70*/  FMUL.FTZ R0, R5, R4 ;  /* 0x0000000405007220 */ /* 0x000fe20000410000 */
[----:B------:R-:W-:-:S03]  /*4a80*/  FMUL.FTZ R4, R4, 0.5 ;  /* 0x3f00000004047820 */ /* 0x000fc60000410000 */
[----:B------:R-:W-:-:S04]  /*4a90*/  FFMA R5, -R0, R0, R5 ;  /* 0x0000000000057223 */ /* 0x000fc80000000105 */
[----:B------:R-:W-:-:S07]  /*4aa0*/  FFMA R0, R5, R4, R0 ;  /* 0x0000000405007223 */ /* 0x000fce0000000000 */
.L_x_237:
[----:B------:R-:W-:Y:S05]  /*4ab0*/  BSYNC.RECONVERGENT B0 ;  /* 0x0000000000007941 */ /* 0x000fea0003800200 */
.L_x_235:
        /* <DEDUP_REMOVED lines=10> */
.L_x_239:
[----:B------:R-:W-:Y:S01]  /*4b60*/  FMUL.FTZ R0, R5, R4 ;  /* 0x0000000405007220 */ /* 0x000fe20000410000 */
[----:B------:R-:W-:-:S03]  /*4b70*/  FMUL.FTZ R4, R4, 0.5 ;  /* 0x3f00000004047820 */ /* 0x000fc60000410000 */
[----:B------:R-:W-:-:S04]  /*4b80*/  FFMA R5, -R0, R0, R5 ;  /* 0x0000000000057223 */ /* 0x000fc80000000105 */
[----:B------:R-:W-:-:S07]  /*4b90*/  FFMA R0, R5, R4, R0 ;  /* 0x0000000405007223 */ /* 0x000fce0000000000 */
.L_x_240:
[----:B------:R-:W-:Y:S05]  /*4ba0*/  BSYNC.RECONVERGENT B0 ;  /* 0x0000000000007941 */ /* 0x000fea0003800200 */
.L_x_238:
        /* <DEDUP_REMOVED lines=10> */
.L_x_242:
[----:B------:R-:W-:Y:S01]  /*4c50*/  FMUL.FTZ R0, R5, R4 ;  /* 0x0000000405007220 */ /* 0x000fe20000410000 */
[----:B------:R-:W-:-:S03]  /*4c60*/  FMUL.FTZ R4, R4, 0.5 ;  /* 0x3f00000004047820 */ /* 0x000fc60000410000 */
[----:B------:R-:W-:-:S04]  /*4c70*/  FFMA R5, -R0, R0, R5 ;  /* 0x0000000000057223 */ /* 0x000fc80000000105 */
[----:B------:R-:W-:-:S07]  /*4c80*/  FFMA R0, R5, R4, R0 ;  /* 0x0000000405007223 */ /* 0x000fce0000000000 */
.L_x_243:
[----:B------:R-:W-:Y:S05]  /*4c90*/  BSYNC.RECONVERGENT B0 ;  /* 0x0000000000007941 */ /* 0x000fea0003800200 */
.L_x_241:
        /* <DEDUP_REMOVED lines=10> */
.L_x_245:
[----:B------:R-:W-:Y:S01]  /*4d40*/  FMUL.FTZ R0, R5, R4 ;  /* 0x0000000405007220 */ /* 0x000fe20000410000 */
[----:B------:R-:W-:-:S03]  /*4d50*/  FMUL.FTZ R4, R4, 0.5 ;  /* 0x3f00000004047820 */ /* 0x000fc60000410000 */
[----:B------:R-:W-:-:S04]  /*4d60*/  FFMA R5, -R0, R0, R5 ;  /* 0x0000000000057223 */ /* 0x000fc80000000105 */
[----:B------:R-:W-:-:S07]  /*4d70*/  FFMA R0, R5, R4, R0 ;  /* 0x0000000405007223 */ /* 0x000fce0000000000 */
.L_x_246:
[----:B------:R-:W-:Y:S05]  /*4d80*/  BSYNC.RECONVERGENT B0 ;  /* 0x0000000000007941 */ /* 0x000fea0003800200 */
.L_x_244:
        /* <DEDUP_REMOVED lines=10> */
.L_x_248:
[----:B------:R-:W-:Y:S01]  /*4e30*/  FMUL.FTZ R0, R5, R4 ;  /* 0x0000000405007220 */ /* 0x000fe20000410000 */
[----:B------:R-:W-:-:S03]  /*4e40*/  FMUL.FTZ R4, R4, 0.5 ;  /* 0x3f00000004047820 */ /* 0x000fc60000410000 */
[----:B------:R-:W-:-:S04]  /*4e50*/  FFMA R5, -R0, R0, R5 ;  /* 0x0000000000057223 */ /* 0x000fc80000000105 */
[----:B------:R-:W-:-:S07]  /*4e60*/  FFMA R0, R5, R4, R0 ;  /* 0x0000000405007223 */ /* 0x000fce0000000000 */
.L_x_249:
[----:B------:R-:W-:Y:S05]  /*4e70*/  BSYNC.RECONVERGENT B0 ;  /* 0x0000000000007941 */ /* 0x000fea0003800200 */
.L_x_247:
        /* <DEDUP_REMOVED lines=10> */
.L_x_251:
[----:B------:R-:W-:Y:S01]  /*4f20*/  FMUL.FTZ R0, R5, R4 ;  /* 0x0000000405007220 */ /* 0x000fe20000410000 */
[----:B------:R-:W-:-:S03]  /*4f30*/  FMUL.FTZ R4, R4, 0.5 ;  /* 0x3f00000004047820 */ /* 0x000fc60000410000 */
[----:B------:R-:W-:-:S04]  /*4f40*/  FFMA R5, -R0, R0, R5 ;  /* 0x0000000000057223 */ /* 0x000fc80000000105 */
[----:B------:R-:W-:-:S07]  /*4f50*/  FFMA R0, R5, R4, R0 ;  /* 0x0000000405007223 */ /* 0x000fce0000000000 */
.L_x_252:
[----:B------:R-:W-:Y:S05]  /*4f60*/  BSYNC.RECONVERGENT B0 ;  /* 0x0000000000007941 */ /* 0x000fea0003800200 */
.L_x_250:
        /* <DEDUP_REMOVED lines=10> */
.L_x_254:
[----:B------:R-:W-:Y:S01]  /*5010*/  FMUL.FTZ R0, R5, R4 ;  /* 0x0000000405007220 */ /* 0x000fe20000410000 */
[----:B------:R-:W-:-:S03]  /*5020*/  FMUL.FTZ R4, R4, 0.5 ;  /* 0x3f00000004047820 */ /* 0x000fc60000410000 */
[----:B------:R-:W-:-:S04]  /*5030*/  FFMA R5, -R0, R0, R5 ;  /* 0x0000000000057223 */ /* 0x000fc80000000105 */
[----:B------:R-:W-:-:S07]  /*5040*/  FFMA R0, R5, R4, R0 ;  /* 0x0000000405007223 */ /* 0x000fce0000000000 */
.L_x_255:
[----:B------:R-:W-:Y:S05]  /*5050*/  BSYNC.RECONVERGENT B0 ;  /* 0x0000000000007941 */ /* 0x000fea0003800200 */
.L_x_253:
        /* <DEDUP_REMOVED lines=10> */
.L_x_257:
[----:B------:R-:W-:Y:S01]  /*5100*/  FMUL.FTZ R0, R5, R4 ;  /* 0x0000000405007220 */ /* 0x000fe20000410000 */
[----:B------:R-:W-:-:S03]  /*5110*/  FMUL.FTZ R4, R4, 0.5 ;  /* 0x3f00000004047820 */ /* 0x000fc60000410000 */
[----:B------:R-:W-:-:S04]  /*5120*/  FFMA R5, -R0, R0, R5 ;  /* 0x0000000000057223 */ /* 0x000fc80000000105 */
[----:B------:R-:W-:-:S07]  /*5130*/  FFMA R0, R5, R4, R0 ;  /* 0x0000000405007223 */ /* 0x000fce0000000000 */
.L_x_258:
[----:B------:R-:W-:Y:S05]  /*5140*/  BSYNC.RECONVERGENT B0 ;  /* 0x0000000000007941 */ /* 0x000fea0003800200 */
.L_x_256:
        /* <DEDUP_REMOVED lines=10> */
.L_x_260:
[----:B------:R-:W-:Y:S01]  /*51f0*/  FMUL.FTZ R0, R5, R4 ;  /* 0x0000000405007220 */ /* 0x000fe20000410000 */
[----:B------:R-:W-:-:S03]  /*5200*/  FMUL.FTZ R4, R4, 0.5 ;  /* 0x3f00000004047820 */ /* 0x000fc60000410000 */
[----:B------:R-:W-:-:S04]  /*5210*/  FFMA R5, -R0, R0, R5 ;  /* 0x0000000000057223 */ /* 0x000fc80000000105 */
[----:B------:R-:W-:-:S07]  /*5220*/  FFMA R0, R5, R4, R0 ;  /* 0x0000000405007223 */ /* 0x000fce0000000000 */
.L_x_261:
[----:B------:R-:W-:Y:S05]  /*5230*/  BSYNC.RECONVERGENT B0 ;  /* 0x0000000000007941 */ /* 0x000fea0003800200 */
.L_x_259:
        /* <DEDUP_REMOVED lines=10> */
.L_x_263:
[----:B------:R-:W-:Y:S01]  /*52e0*/  FMUL.FTZ R0, R5, R4 ;  /* 0x0000000405007220 */ /* 0x000fe20000410000 */
[----:B------:R-:W-:-:S03]  /*52f0*/  FMUL.FTZ R4, R4, 0.5 ;  /* 0x3f00000004047820 */ /* 0x000fc60000410000 */
[----:B------:R-:W-:-:S04]  /*5300*/  FFMA R5, -R0, R0, R5 ;  /* 0x0000000000057223 */ /* 0x000fc80000000105 */
[----:B------:R-:W-:-:S07]  /*5310*/  FFMA R0, R5, R4, R0 ;  /* 0x0000000405007223 */ /* 0x000fce0000000000 */
.L_x_264:
[----:B------:R-:W-:Y:S05]  /*5320*/  BSYNC.RECONVERGENT B0 ;  /* 0x0000000000007941 */ /* 0x000fea0003800200 */
.L_x_262:
        /* <DEDUP_REMOVED lines=10> */
.L_x_266:
[----:B------:R-:W-:Y:S01]  /*53d0*/  FMUL.FTZ R0, R5, R4 ;  /* 0x0000000405007220 */ /* 0x000fe20000410000 */
[----:B------:R-:W-:-:S03]  /*53e0*/  FMUL.FTZ R4, R4, 0.5 ;  /* 0x3f00000004047820 */ /* 0x000fc60000410000 */
[----:B------:R-:W-:-:S04]  /*53f0*/  FFMA R5, -R0, R0, R5 ;  /* 0x0000000000057223 */ /* 0x000fc80000000105 */
[----:B------:R-:W-:-:S07]  /*5400*/  FFMA R0, R5, R4, R0 ;  /* 0x0000000405007223 */ /* 0x000fce0000000000 */
.L_x_267:
[----:B------:R-:W-:Y:S05]  /*5410*/  BSYNC.RECONVERGENT B0 ;  /* 0x0000000000007941 */ /* 0x000fea0003800200 */
.L_x_265:
        /* <DEDUP_REMOVED lines=10> */
.L_x_269:
[----:B------:R-:W-:Y:S01]  /*54c0*/  FMUL.FTZ R0, R5, R4 ;  /* 0x0000000405007220 */ /* 0x000fe20000410000 */
[----:B------:R-:W-:-:S03]  /*54d0*/  FMUL.FTZ R4, R4, 0.5 ;  /* 0x3f00000004047820 */ /* 0x000fc60000410000 */
[----:B------:R-:W-:-:S04]  /*54e0*/  FFMA R5, -R0, R0, R5 ;  /* 0x0000000000057223 */ /* 0x000fc80000000105 */
[----:B------:R-:W-:-:S07]  /*54f0*/  FFMA R0, R5, R4, R0 ;  /* 0x0000000405007223 */ /* 0x000fce0000000000 */
.L_x_270:
[----:B------:R-:W-:Y:S05]  /*5500*/  BSYNC.RECONVERGENT B0 ;  /* 0x0000000000007941 */ /* 0x000fea0003800200 */
.L_x_268:
        /* <DEDUP_REMOVED lines=10> */
.L_x_272:
[----:B------:R-:W-:Y:S01]  /*55b0*/  FMUL.FTZ R0, R5, R4 ;  /* 0x0000000405007220 */ /* 0x000fe20000410000 */
[----:B------:R-:W-:-:S03]  /*55c0*/  FMUL.FTZ R4, R4, 0.5 ;  /* 0x3f00000004047820 */ /* 0x000fc60000410000 */
[----:B------:R-:W-:-:S04]  /*55d0*/  FFMA R5, -R0, R0, R5 ;  /* 0x0000000000057223 */ /* 0x000fc80000000105 */
[----:B------:R-:W-:-:S07]  /*55e0*/  FFMA R0, R5, R4, R0 ;  /* 0x0000000405007223 */ /* 0x000fce0000000000 */
.L_x_273:
[----:B------:R-:W-:Y:S05]  /*55f0*/  BSYNC.RECONVERGENT B0 ;  /* 0x0000000000007941 */ /* 0x000fea0003800200 */
.L_x_271:
        /* <DEDUP_REMOVED lines=10> */
.L_x_275:
[----:B------:R-:W-:Y:S01]  /*56a0*/  FMUL.FTZ R0, R5, R4 ;  /* 0x0000000405007220 */ /* 0x000fe20000410000 */
[----:B------:R-:W-:-:S03]  /*56b0*/  FMUL.FTZ R4, R4, 0.5 ;  /* 0x3f00000004047820 */ /* 0x000fc60000410000 */
[----:B------:R-:W-:-:S04]  /*56c0*/  FFMA R5, -R0, R0, R5 ;  /* 0x0000000000057223 */ /* 0x000fc80000000105 */
[----:B------:R-:W-:-:S07]  /*56d0*/  FFMA R0, R5, R4, R0 ;  /* 0x0000000405007223 */ /* 0x000fce0000000000 */
.L_x_276:
[----:B------:R-:W-:Y:S05]  /*56e0*/  BSYNC.RECONVERGENT B0 ;  /* 0x0000000000007941 */ /* 0x000fea0003800200 */
.L_x_274:
        /* <DEDUP_REMOVED lines=10> */
.L_x_278:
[----:B------:R-:W-:Y:S01]  /*5790*/  FMUL.FTZ R0, R5, R4 ;  /* 0x0000000405007220 */ /* 0x000fe20000410000 */
[----:B------:R-:W-:-:S03]  /*57a0*/  FMUL.FTZ R4, R4, 0.5 ;  /* 0x3f00000004047820 */ /* 0x000fc60000410000 */
[----:B------:R-:W-:-:S04]  /*57b0*/  FFMA R5, -R0, R0, R5 ;  /* 0x0000000000057223 */ /* 0x000fc80000000105 */
[----:B------:R-:W-:-:S07]  /*57c0*/  FFMA R0, R5, R4, R0 ;  /* 0x0000000405007223 */ /* 0x000fce0000000000 */
.L_x_279:
[----:B------:R-:W-:Y:S05]  /*57d0*/  BSYNC.RECONVERGENT B0 ;  /* 0x0000000000007941 */ /* 0x000fea0003800200 */
.L_x_277:
        /* <DEDUP_REMOVED lines=10> */
.L_x_281:
[----:B------:R-:W-:Y:S01]  /*5880*/  FMUL.FTZ R0, R5, R4 ;  /* 0x0000000405007220 */ /* 0x000fe20000410000 */
[----:B------:R-:W-:-:S03]  /*5890*/  FMUL.FTZ R4, R4, 0.5 ;  /* 0x3f00000004047820 */ /* 0x000fc60000410000 */
[----:B------:R-:W-:-:S04]  /*58a0*/  FFMA R5, -R0, R0, R5 ;  /* 0x0000000000057223 */ /* 0x000fc80000000105 */
[----:B------:R-:W-:-:S07]  /*58b0*/  FFMA R0, R5, R4, R0 ;  /* 0x0000000405007223 */ /* 0x000fce0000000000 */
.L_x_282:
[----:B------:R-:W-:Y:S05]  /*58c0*/  BSYNC.RECONVERGENT B0 ;  /* 0x0000000000007941 */ /* 0x000fea0003800200 */
.L_x_280:
        /* <DEDUP_REMOVED lines=10> */
.L_x_284:
[----:B------:R-:W-:Y:S01]  /*5970*/  FMUL.FTZ R0, R5, R4 ;  /* 0x0000000405007220 */ /* 0x000fe20000410000 */
[----:B------:R-:W-:-:S03]  /*5980*/  FMUL.FTZ R4, R4, 0.5 ;  /* 0x3f00000004047820 */ /* 0x000fc60000410000 */
[----:B------:R-:W-:-:S04]  /*5990*/  FFMA R5, -R0, R0, R5 ;  /* 0x0000000000057223 */ /* 0x000fc80000000105 */
[----:B------:R-:W-:-:S07]  /*59a0*/  FFMA R0, R5, R4, R0 ;  /* 0x0000000405007223 */ /* 0x000fce0000000000 */
.L_x_285:
[----:B------:R-:W-:Y:S05]  /*59b0*/  BSYNC.RECONVERGENT B0 ;  /* 0x0000000000007941 */ /* 0x000fea0003800200 */
.L_x_283:
        /* <DEDUP_REMOVED lines=10> */
.L_x_287:
[----:B------:R-:W-:Y:S01]  /*5a60*/  FMUL.FTZ R0, R5, R4 ;  /* 0x0000000405007220 */ /* 0x000fe20000410000 */
[----:B------:R-:W-:-:S03]  /*5a70*/  FMUL.FTZ R4, R4, 0.5 ;  /* 0x3f00000004047820 */ /* 0x000fc60000410000 */
[----:B------:R-:W-:-:S04]  /*5a80*/  FFMA R5, -R0, R0, R5 ;  /* 0x0000000000057223 */ /* 0x000fc80000000105 */
[----:B------:R-:W-:-:S07]  /*5a90*/  FFMA R0, R5, R4, R0 ;  /* 0x0000000405007223 */ /* 0x000fce0000000000 */
.L_x_288:
[----:B------:R-:W-:Y:S05]  /*5aa0*/  BSYNC.RECONVERGENT B0 ;  /* 0x0000000000007941 */ /* 0x000fea0003800200 */
.L_x_286:
        /* <DEDUP_REMOVED lines=10> */
.L_x_290:
[----:B------:R-:W-:Y:S01]  /*5b50*/  FMUL.FTZ R0, R5, R4 ;  /* 0x0000000405007220 */ /* 0x000fe20000410000 */
[----:B------:R-:W-:-:S03]  /*5b60*/  FMUL.FTZ R4, R4, 0.5 ;  /* 0x3f00000004047820 */ /* 0x000fc60000410000 */
[----:B------:R-:W-:-:S04]  /*5b70*/  FFMA R5, -R0, R0, R5 ;  /* 0x0000000000057223 */ /* 0x000fc80000000105 */
[----:B------:R-:W-:-:S07]  /*5b80*/  FFMA R0, R5, R4, R0 ;  /* 0x0000000405007223 */ /* 0x000fce0000000000 */
.L_x_291:
[----:B------:R-:W-:Y:S05]  /*5b90*/  BSYNC.RECONVERGENT B0 ;  /* 0x0000000000007941 */ /* 0x000fea0003800200 */
.L_x_289:
        /* <DEDUP_REMOVED lines=10> */
.L_x_293:
[----:B------:R-:W-:Y:S01]  /*5c40*/  FMUL.FTZ R0, R5, R4 ;  /* 0x0000000405007220 */ /* 0x000fe20000410000 */
[----:B------:R-:W-:-:S03]  /*5c50*/  FMUL.FTZ R4, R4, 0.5 ;  /* 0x3f00000004047820 */ /* 0x000fc60000410000 */
[----:B------:R-:W-:-:S04]  /*5c60*/  FFMA R5, -R0, R0, R5 ;  /* 0x0000000000057223 */ /* 0x000fc80000000105 */
[----:B------:R-:W-:-:S07]  /*5c70*/  FFMA R0, R5, R4, R0 ;  /* 0x0000000405007223 */ /* 0x000fce0000000000 */
.L_x_294:
[----:B------:R-:W-:Y:S05]  /*5c80*/  BSYNC.RECONVERGENT B0 ;  /* 0x0000000000007941 */ /* 0x000fea0003800200 */
.L_x_292:
        /* <DEDUP_REMOVED lines=10> */
.L_x_296:
[----:B------:R-:W-:Y:S01]  /*5d30*/  FMUL.FTZ R0, R5, R4 ;  /* 0x0000000405007220 */ /* 0x000fe20000410000 */
[----:B------:R-:W-:-:S03]  /*5d40*/  FMUL.FTZ R4, R4, 0.5 ;  /* 0x3f00000004047820 */ /* 0x000fc60000410000 */
[----:B------:R-:W-:-:S04]  /*5d50*/  FFMA R5, -R0, R0, R5 ;  /* 0x0000000000057223 */ /* 0x000fc80000000105 */
[----:B------:R-:W-:-:S07]  /*5d60*/  FFMA R0, R5, R4, R0 ;  /* 0x0000000405007223 */ /* 0x000fce0000000000 */
.L_x_297:
[----:B------:R-:W-:Y:S05]  /*5d70*/  BSYNC.RECONVERGENT B0 ;  /* 0x0000000000007941 */ /* 0x000fea0003800200 */
.L_x_295:
[----:B------:R-:W-:Y:S01]  /*5d80*/  FADD R0, R0, 1 ;  /* 0x3f80000000007421 */ /* 0x000fe20000000000 */
[----:B------:R-:W-:Y:S03]  /*5d90*/  BSSY.RECONVERGENT B0, `(.L_x_298) ;  /* 0x000000d000007945 */ /* 0x000fe60003800200 */
[----:B------:R0:W1:Y:S01]  /*5da0*/  MUFU.RSQ R7, R0 ;  /* 0x0000000000077308 */ /* 0x0000620000001400 */
[----:B------:R-:W-:-:S04]  /*5db0*/  IADD3 R4, PT, PT, R0, -0xd000000, RZ ;  /* 0xf300000000047810 */ /* 0x000fc80007ffe0ff */
[----:B------:R-:W-:-:S13]  /*5dc0*/  ISETP.GT.U32.AND P0, PT, R4, 0x727fffff, PT ;  /* 0x727fffff0400780c */ /* 0x000fda0003f04070 */
[----:B01----:R-:W-:Y:S05]  /*5dd0*/  @!P0 BRA `(.L_x_299) ;  /* 0x0000000000108947 */ /* 0x003fea0003800000 */
[----:B------:R-:W-:-:S07]  /*5de0*/  MOV R9, 0x5e00 ;  /* 0x00005e0000097802 */ /* 0x000fce0000000f00 */
[----:B------:R-:W-:Y:S05]  /*5df0*/  CALL.REL.NOINC `($__internal_0_$__cuda_sm20_sqrt_rn_f32_slowpath) ;  /* 0x0000000000247944 */ /* 0x000fea0003c00000 */
[----:B------:R-:W-:Y:S01]  /*5e00*/  MOV R5, R0 ;  /* 0x0000000000057202 */ /* 0x000fe20000000f00 */
[----:B------:R-:W-:Y:S06]  /*5e10*/  BRA `(.L_x_300) ;  /* 0x0000000000107947 */ /* 0x000fec0003800000 */
.L_x_299:
[----:B------:R-:W-:Y:S01]  /*5e20*/  FMUL.FTZ R5, R0, R7 ;  /* 0x0000000700057220 */ /* 0x000fe20000410000 */
[----:B------:R-:W-:-:S03]  /*5e30*/  FMUL.FTZ R4, R7, 0.5 ;  /* 0x3f00000007047820 */ /* 0x000fc60000410000 */
[----:B------:R-:W-:-:S04]  /*5e40*/  FFMA R0, -R5, R5, R0 ;  /* 0x0000000505007223 */ /* 0x000fc80000000100 */
[----:B------:R-:W-:-:S07]  /*5e50*/  FFMA R5, R0, R4, R5 ;  /* 0x0000000400057223 */ /* 0x000fce0000000005 */
.L_x_300:
[----:B------:R-:W-:Y:S05]  /*5e60*/  BSYNC.RECONVERGENT B0 ;  /* 0x0000000000007941 */ /* 0x000fea0003800200 */
.L_x_298:
[----:B------:R-:W-:Y:S01]  /*5e70*/  STG.E desc[UR4][R2.64], R5 ;  /* 0x0000000502007986 */ /* 0x000fe2000c101904 */
[----:B------:R-:W-:Y:S05]  /*5e80*/  EXIT ;  /* 0x000000000000794d */ /* 0x000fea0003800000 */
        .weak           $__internal_0_$__cuda_sm20_sqrt_rn_f32_slowpath
        .type           $__internal_0_$__cuda_sm20_sqrt_rn_f32_slowpath,@function
        .size           $__internal_0_$__cuda_sm20_sqrt_rn_f32_slowpath,(.L_x_304 - $__internal_0_$__cuda_sm20_sqrt_rn_f32_slowpath)
$__internal_0_$__cuda_sm20_sqrt_rn_f32_slowpath:
[----:B------:R-:W-:-:S13]  /*5e90*/  LOP3.LUT P0, RZ, R0, 0x7fffffff, RZ, 0xc0, !PT ;  /* 0x7fffffff00ff7812 */ /* 0x000fda000780c0ff */
[----:B------:R-:W-:Y:S01]  /*5ea0*/  @!P0 MOV R4, R0 ;  /* 0x0000000000048202 */ /* 0x000fe20000000f00 */
[----:B------:R-:W-:Y:S06]  /*5eb0*/  @!P0 BRA `(.L_x_301) ;  /* 0x0000000000408947 */ /* 0x000fec0003800000 */
[----:B------:R-:W-:-:S13]  /*5ec0*/  FSETP.GEU.FTZ.AND P0, PT, R0, RZ, PT ;  /* 0x000000ff0000720b */ /* 0x000fda0003f1e000 */
[----:B------:R-:W-:Y:S01]  /*5ed0*/  @!P0 MOV R4, 0x7fffffff ;  /* 0x7fffffff00048802 */ /* 0x000fe20000000f00 */
[----:B------:R-:W-:Y:S06]  /*5ee0*/  @!P0 BRA `(.L_x_301) ;  /* 0x0000000000348947 */ /* 0x000fec0003800000 */
[----:B------:R-:W-:-:S13]  /*5ef0*/  FSETP.GTU.FTZ.AND P0, PT, |R0|, +INF , PT ;  /* 0x7f8000000000780b */ /* 0x000fda0003f1c200 */
[----:B------:R-:W-:Y:S01]  /*5f00*/  @P0 FADD.FTZ R4, R0, 1 ;  /* 0x3f80000000040421 */ /* 0x000fe20000010000 */
[----:B------:R-:W-:Y:S06]  /*5f10*/  @P0 BRA `(.L_x_301) ;  /* 0x0000000000280947 */ /* 0x000fec0003800000 */
[----:B------:R-:W-:-:S13]  /*5f20*/  FSETP.NEU.FTZ.AND P0, PT, |R0|, +INF , PT ;  /* 0x7f8000000000780b */ /* 0x000fda0003f1d200 */
[----:B------:R-:W-:-:S04]  /*5f30*/  @P0 FFMA R5, R0, 1.84467440737095516160e+19, RZ ;  /* 0x5f80000000050823 */ /* 0x000fc800000000ff */
[----:B------:R-:W0:Y:S02]  /*5f40*/  @P0 MUFU.RSQ R4, R5 ;  /* 0x0000000500040308 */ /* 0x000e240000001400 */
[----:B0-----:R-:W-:Y:S01]  /*5f50*/  @P0 FMUL.FTZ R6, R5, R4 ;  /* 0x0000000405060220 */ /* 0x001fe20000410000 */
[----:B------:R-:W-:Y:S01]  /*5f60*/  @P0 FMUL.FTZ R8, R4, 0.5 ;  /* 0x3f00000004080820 */ /* 0x000fe20000410000 */
[----:B------:R-:W-:Y:S02]  /*5f70*/  @!P0 MOV R4, R0 ;  /* 0x0000000000048202 */ /* 0x000fe40000000f00 */
[----:B------:R-:W-:-:S04]  /*5f80*/  @P0 FADD.FTZ R7, -R6, -RZ ;  /* 0x800000ff06070221 */ /* 0x000fc80000010100 */
[----:B------:R-:W-:-:S04]  /*5f90*/  @P0 FFMA R7, R6, R7, R5 ;  /* 0x0000000706070223 */ /* 0x000fc80000000005 */
[----:B------:R-:W-:-:S04]  /*5fa0*/  @P0 FFMA R7, R7, R8, R6 ;  /* 0x0000000807070223 */ /* 0x000fc80000000006 */
[----:B------:R-:W-:-:S07]  /*5fb0*/  @P0 FMUL.FTZ R4, R7, 2.3283064365386962891e-10 ;  /* 0x2f80000007040820 */ /* 0x000fce0000410000 */
.L_x_301:
[----:B------:R-:W-:Y:S01]  /*5fc0*/  HFMA2 R5, -RZ, RZ, 0, 0 ;  /* 0x00000000ff057431 */ /* 0x000fe200000001ff */
[----:B------:R-:W-:Y:S02]  /*5fd0*/  MOV R0, R4 ;  /* 0x0000000400007202 */ /* 0x000fe40000000f00 */
[----:B------:R-:W-:-:S04]  /*5fe0*/  MOV R4, R9 ;  /* 0x0000000900047202 */ /* 0x000fc80000000f00 */
[----:B------:R-:W-:Y:S05]  /*5ff0*/  RET.REL.NODEC R4 `(_Z8kernel_bPfi) ;  /* 0xffffffa004007950 */ /* 0x000fea0003c3ffff */
.L_x_302:
        /* <DEDUP_REMOVED lines=16> */
.L_x_304:


//--------------------- .text._Z8kernel_aPfi      --------------------------
	.section	.text._Z8kernel_aPfi,"ax",@progbits
	.align	128
        .global         _Z8kernel_aPfi
        .type           _Z8kernel_aPfi,@function
        .size           _Z8kernel_aPfi,(.L_x_307 - _Z8kernel_aPfi)
        .other          _Z8kernel_aPfi,@"STO_CUDA_ENTRY STV_DEFAULT"
_Z8kernel_aPfi:
.text._Z8kernel_aPfi:
        /* <DEDUP_REMOVED lines=12> */
[----:B--2---:R-:W-:-:S04]  /*00c0*/  FFMA R0, R0, 0.0099999997764825820923, R0 ;  /* 0x3c23d70a00007823 */ /* 0x004fc80000000000 */
[----:B------:R-:W-:-:S04]  /*00d0*/  FFMA R0, R0, 0.0099999997764825820923, R0 ;  /* 0x3c23d70a00007823 */ /* 0x000fc80000000000 */
        /* <DEDUP_REMOVED lines=47> */
[----:B------:R-:W-:-:S05]  /*03d0*/  FFMA R5, R0, 0.0099999997764825820923, R0 ;  /* 0x3c23d70a00057823 */ /* 0x000fca0000000000 */
[----:B------:R-:W-:Y:S01]  /*03e0*/  STG.E desc[UR4][R2.64], R5 ;  /* 0x0000000502007986 */ /* 0x000fe2000c101904 */
[----:B------:R-:W-:Y:S05]  /*03f0*/  EXIT ;  /* 0x000000000000794d */ /* 0x000fea0003800000 */
.L_x_303:
        /* <DEDUP_REMOVED lines=16> */
.L_x_307:


//--------------------- .nv.shared.reserved.0     --------------------------
	.section	.nv.shared.reserved.0,"aw",@nobits
	.weak		__nv_reservedSMEM_offset_0_alias
	.size		__nv_reservedSMEM_offset_0_alias, 0, 64
	.other		__nv_reservedSMEM_offset_0_alias,@"STO_CUDA_RESERVED_SHARED STV_DEFAULT"
__nv_reservedSMEM_offset_0_alias:
	.zero		0
	.zero		64


//--------------------- .nv.constant0._Z8kernel_cPfi --------------------------
	.section	.nv.constant0._Z8kernel_cPfi,"a",@progbits
	.sectionflags	@""
	.align	4
.nv.constant0._Z8kernel_cPfi:
	.zero		908


//--------------------- .nv.constant0._Z8kernel_bPfi --------------------------
	.section	.nv.constant0._Z8kernel_bPfi,"a",@progbits
	.sectionflags	@""
	.align	4
.nv.constant0._Z8kernel_bPfi:
	.zero		908


//--------------------- .nv.constant0._Z8kernel_aPfi --------------------------
	.section	.nv.constant0._Z8kernel_aPfi,"a",@progbits
	.sectionflags	@""
	.align	4
.nv.constant0._Z8kernel_aPfi:
	.zero		908


//--------------------- SYMBOLS --------------------------

	.type		.nv.reservedSmem.offset0,@object
	.size		.nv.reservedSmem.offset0,0x4
